//
// Generated by NVIDIA NVVM Compiler
//
// Compiler Build ID: CL-36424714
// Cuda compilation tools, release 13.0, V13.0.88
// Based on NVVM 20.0.0
//

.version 9.0
.target sm_100
.address_size 64

	// .globl	_Z10fct_ale_a3iiPKiS0_S0_PK7double2PdS4_PKd
.extern .shared .align 16 .b8 sharedBuffer[];

.visible .entry _Z10fct_ale_a3iiPKiS0_S0_PK7double2PdS4_PKd(
	.param .u32 _Z10fct_ale_a3iiPKiS0_S0_PK7double2PdS4_PKd_param_0,
	.param .u32 _Z10fct_ale_a3iiPKiS0_S0_PK7double2PdS4_PKd_param_1,
	.param .u64 .ptr .align 1 _Z10fct_ale_a3iiPKiS0_S0_PK7double2PdS4_PKd_param_2,
	.param .u64 .ptr .align 1 _Z10fct_ale_a3iiPKiS0_S0_PK7double2PdS4_PKd_param_3,
	.param .u64 .ptr .align 1 _Z10fct_ale_a3iiPKiS0_S0_PK7double2PdS4_PKd_param_4,
	.param .u64 .ptr .align 1 _Z10fct_ale_a3iiPKiS0_S0_PK7double2PdS4_PKd_param_5,
	.param .u64 .ptr .align 1 _Z10fct_ale_a3iiPKiS0_S0_PK7double2PdS4_PKd_param_6,
	.param .u64 .ptr .align 1 _Z10fct_ale_a3iiPKiS0_S0_PK7double2PdS4_PKd_param_7,
	.param .u64 .ptr .align 1 _Z10fct_ale_a3iiPKiS0_S0_PK7double2PdS4_PKd_param_8
)
{
	.reg .pred 	%p<17>;
	.reg .b32 	%r<150>;
	.reg .b64 	%rd<100>;
	.reg .b64 	%fd<173>;

	ld.param.u32 	%r51, [_Z10fct_ale_a3iiPKiS0_S0_PK7double2PdS4_PKd_param_0];
	ld.param.u64 	%rd7, [_Z10fct_ale_a3iiPKiS0_S0_PK7double2PdS4_PKd_param_2];
	ld.param.u64 	%rd8, [_Z10fct_ale_a3iiPKiS0_S0_PK7double2PdS4_PKd_param_3];
	ld.param.u64 	%rd9, [_Z10fct_ale_a3iiPKiS0_S0_PK7double2PdS4_PKd_param_5];
	ld.param.u64 	%rd10, [_Z10fct_ale_a3iiPKiS0_S0_PK7double2PdS4_PKd_param_6];
	ld.param.u64 	%rd11, [_Z10fct_ale_a3iiPKiS0_S0_PK7double2PdS4_PKd_param_7];
	ld.param.u64 	%rd12, [_Z10fct_ale_a3iiPKiS0_S0_PK7double2PdS4_PKd_param_8];
	cvta.to.global.u64 	%rd1, %rd9;
	cvta.to.global.u64 	%rd2, %rd8;
	cvta.to.global.u64 	%rd3, %rd11;
	cvta.to.global.u64 	%rd4, %rd10;
	cvta.to.global.u64 	%rd5, %rd12;
	cvta.to.global.u64 	%rd13, %rd7;
	shl.b32 	%r53, %r51, 3;
	mov.u32 	%r54, sharedBuffer;
	add.s32 	%r1, %r54, %r53;
	mov.u32 	%r2, %tid.x;
	mov.u32 	%r3, %ctaid.x;
	mul.wide.u32 	%rd14, %r3, 4;
	add.s64 	%rd15, %rd13, %rd14;
	ld.global.nc.u32 	%r4, [%rd15];
	setp.ge.s32 	%p1, %r2, %r4;
	@%p1 bra 	$L__BB0_16;
	ld.param.u64 	%rd99, [_Z10fct_ale_a3iiPKiS0_S0_PK7double2PdS4_PKd_param_4];
	ld.param.u32 	%r134, [_Z10fct_ale_a3iiPKiS0_S0_PK7double2PdS4_PKd_param_1];
	cvta.to.global.u64 	%rd16, %rd99;
	mul.lo.s32 	%r5, %r134, %r3;
	mul.wide.u32 	%rd17, %r5, 4;
	add.s64 	%rd18, %rd2, %rd17;
	ld.global.nc.u32 	%r55, [%rd18];
	mul.lo.s32 	%r6, %r55, %r51;
	add.s64 	%rd20, %rd16, %rd14;
	ld.global.nc.u32 	%r7, [%rd20];
	mov.u32 	%r135, %r2;
$L__BB0_2:
	setp.lt.s32 	%p2, %r7, 2;
	add.s32 	%r56, %r6, %r135;
	mul.wide.s32 	%rd21, %r56, 16;
	add.s64 	%rd22, %rd1, %rd21;
	ld.global.nc.v2.f64 	{%fd171, %fd172}, [%rd22];
	@%p2 bra 	$L__BB0_15;
	setp.lt.s32 	%p3, %r7, 9;
	mov.b32 	%r140, 1;
	@%p3 bra 	$L__BB0_7;
	add.s32 	%r59, %r7, -1;
	and.b32  	%r60, %r59, -8;
	neg.s32 	%r138, %r60;
	mov.b32 	%r137, 4;
	mov.u32 	%r136, %r5;
$L__BB0_5:
	.pragma "nounroll";
	add.s32 	%r61, %r136, 1;
	mul.wide.u32 	%rd23, %r61, 4;
	add.s64 	%rd24, %rd2, %rd23;
	ld.global.nc.u32 	%r62, [%rd24];
	mad.lo.s32 	%r63, %r62, %r51, %r135;
	mul.wide.s32 	%rd25, %r63, 16;
	add.s64 	%rd26, %rd1, %rd25;
	ld.global.nc.v2.f64 	{%fd28, %fd29}, [%rd26];
	max.f64 	%fd30, %fd171, %fd28;
	min.f64 	%fd31, %fd172, %fd29;
	add.s32 	%r64, %r136, 2;
	mul.wide.u32 	%rd27, %r64, 4;
	add.s64 	%rd28, %rd2, %rd27;
	ld.global.nc.u32 	%r65, [%rd28];
	mad.lo.s32 	%r66, %r65, %r51, %r135;
	mul.wide.s32 	%rd29, %r66, 16;
	add.s64 	%rd30, %rd1, %rd29;
	ld.global.nc.v2.f64 	{%fd32, %fd33}, [%rd30];
	max.f64 	%fd34, %fd30, %fd32;
	min.f64 	%fd35, %fd31, %fd33;
	add.s32 	%r67, %r136, 3;
	mul.wide.u32 	%rd31, %r67, 4;
	add.s64 	%rd32, %rd2, %rd31;
	ld.global.nc.u32 	%r68, [%rd32];
	mad.lo.s32 	%r69, %r68, %r51, %r135;
	mul.wide.s32 	%rd33, %r69, 16;
	add.s64 	%rd34, %rd1, %rd33;
	ld.global.nc.v2.f64 	{%fd36, %fd37}, [%rd34];
	max.f64 	%fd38, %fd34, %fd36;
	min.f64 	%fd39, %fd35, %fd37;
	add.s32 	%r70, %r136, 4;
	mul.wide.u32 	%rd35, %r70, 4;
	add.s64 	%rd36, %rd2, %rd35;
	ld.global.nc.u32 	%r71, [%rd36];
	mad.lo.s32 	%r72, %r71, %r51, %r135;
	mul.wide.s32 	%rd37, %r72, 16;
	add.s64 	%rd38, %rd1, %rd37;
	ld.global.nc.v2.f64 	{%fd40, %fd41}, [%rd38];
	max.f64 	%fd42, %fd38, %fd40;
	min.f64 	%fd43, %fd39, %fd41;
	add.s32 	%r73, %r136, 5;
	mul.wide.u32 	%rd39, %r73, 4;
	add.s64 	%rd40, %rd2, %rd39;
	ld.global.nc.u32 	%r74, [%rd40];
	mad.lo.s32 	%r75, %r74, %r51, %r135;
	mul.wide.s32 	%rd41, %r75, 16;
	add.s64 	%rd42, %rd1, %rd41;
	ld.global.nc.v2.f64 	{%fd44, %fd45}, [%rd42];
	max.f64 	%fd46, %fd42, %fd44;
	min.f64 	%fd47, %fd43, %fd45;
	add.s32 	%r76, %r136, 6;
	mul.wide.u32 	%rd43, %r76, 4;
	add.s64 	%rd44, %rd2, %rd43;
	ld.global.nc.u32 	%r77, [%rd44];
	mad.lo.s32 	%r78, %r77, %r51, %r135;
	mul.wide.s32 	%rd45, %r78, 16;
	add.s64 	%rd46, %rd1, %rd45;
	ld.global.nc.v2.f64 	{%fd48, %fd49}, [%rd46];
	max.f64 	%fd50, %fd46, %fd48;
	min.f64 	%fd51, %fd47, %fd49;
	add.s32 	%r79, %r136, 7;
	mul.wide.u32 	%rd47, %r79, 4;
	add.s64 	%rd48, %rd2, %rd47;
	ld.global.nc.u32 	%r80, [%rd48];
	mad.lo.s32 	%r81, %r80, %r51, %r135;
	mul.wide.s32 	%rd49, %r81, 16;
	add.s64 	%rd50, %rd1, %rd49;
	ld.global.nc.v2.f64 	{%fd52, %fd53}, [%rd50];
	max.f64 	%fd54, %fd50, %fd52;
	min.f64 	%fd55, %fd51, %fd53;
	add.s32 	%r136, %r136, 8;
	mul.wide.u32 	%rd51, %r136, 4;
	add.s64 	%rd52, %rd2, %rd51;
	ld.global.nc.u32 	%r82, [%rd52];
	mad.lo.s32 	%r83, %r82, %r51, %r135;
	mul.wide.s32 	%rd53, %r83, 16;
	add.s64 	%rd54, %rd1, %rd53;
	ld.global.nc.v2.f64 	{%fd56, %fd57}, [%rd54];
	max.f64 	%fd171, %fd54, %fd56;
	min.f64 	%fd172, %fd55, %fd57;
	add.s32 	%r138, %r138, 8;
	add.s32 	%r137, %r137, 8;
	setp.ne.s32 	%p4, %r138, 0;
	@%p4 bra 	$L__BB0_5;
	add.s32 	%r140, %r137, -3;
$L__BB0_7:
	add.s32 	%r84, %r7, -1;
	and.b32  	%r18, %r84, 7;
	setp.eq.s32 	%p5, %r18, 0;
	@%p5 bra 	$L__BB0_15;
	setp.lt.u32 	%p6, %r18, 4;
	@%p6 bra 	$L__BB0_10;
	add.s32 	%r85, %r140, %r5;
	mul.wide.u32 	%rd55, %r85, 4;
	add.s64 	%rd56, %rd2, %rd55;
	ld.global.nc.u32 	%r86, [%rd56];
	mad.lo.s32 	%r87, %r86, %r51, %r135;
	mul.wide.s32 	%rd57, %r87, 16;
	add.s64 	%rd58, %rd1, %rd57;
	ld.global.nc.v2.f64 	{%fd59, %fd60}, [%rd58];
	max.f64 	%fd61, %fd171, %fd59;
	min.f64 	%fd62, %fd172, %fd60;
	add.s32 	%r88, %r85, 1;
	mul.wide.u32 	%rd59, %r88, 4;
	add.s64 	%rd60, %rd2, %rd59;
	ld.global.nc.u32 	%r89, [%rd60];
	mad.lo.s32 	%r90, %r89, %r51, %r135;
	mul.wide.s32 	%rd61, %r90, 16;
	add.s64 	%rd62, %rd1, %rd61;
	ld.global.nc.v2.f64 	{%fd63, %fd64}, [%rd62];
	max.f64 	%fd65, %fd61, %fd63;
	min.f64 	%fd66, %fd62, %fd64;
	add.s32 	%r91, %r85, 2;
	mul.wide.u32 	%rd63, %r91, 4;
	add.s64 	%rd64, %rd2, %rd63;
	ld.global.nc.u32 	%r92, [%rd64];
	mad.lo.s32 	%r93, %r92, %r51, %r135;
	mul.wide.s32 	%rd65, %r93, 16;
	add.s64 	%rd66, %rd1, %rd65;
	ld.global.nc.v2.f64 	{%fd67, %fd68}, [%rd66];
	max.f64 	%fd69, %fd65, %fd67;
	min.f64 	%fd70, %fd66, %fd68;
	add.s32 	%r94, %r85, 3;
	mul.wide.u32 	%rd67, %r94, 4;
	add.s64 	%rd68, %rd2, %rd67;
	ld.global.nc.u32 	%r95, [%rd68];
	mad.lo.s32 	%r96, %r95, %r51, %r135;
	mul.wide.s32 	%rd69, %r96, 16;
	add.s64 	%rd70, %rd1, %rd69;
	ld.global.nc.v2.f64 	{%fd71, %fd72}, [%rd70];
	max.f64 	%fd171, %fd69, %fd71;
	min.f64 	%fd172, %fd70, %fd72;
	add.s32 	%r140, %r140, 4;
$L__BB0_10:
	and.b32  	%r97, %r84, 3;
	setp.eq.s32 	%p7, %r97, 0;
	@%p7 bra 	$L__BB0_15;
	setp.eq.s32 	%p8, %r97, 1;
	@%p8 bra 	$L__BB0_13;
	add.s32 	%r99, %r140, %r5;
	mul.wide.u32 	%rd71, %r99, 4;
	add.s64 	%rd72, %rd2, %rd71;
	ld.global.nc.u32 	%r100, [%rd72];
	mad.lo.s32 	%r101, %r100, %r51, %r135;
	mul.wide.s32 	%rd73, %r101, 16;
	add.s64 	%rd74, %rd1, %rd73;
	ld.global.nc.v2.f64 	{%fd74, %fd75}, [%rd74];
	max.f64 	%fd76, %fd171, %fd74;
	min.f64 	%fd77, %fd172, %fd75;
	add.s32 	%r102, %r99, 1;
	mul.wide.u32 	%rd75, %r102, 4;
	add.s64 	%rd76, %rd2, %rd75;
	ld.global.nc.u32 	%r103, [%rd76];
	mad.lo.s32 	%r104, %r103, %r51, %r135;
	mul.wide.s32 	%rd77, %r104, 16;
	add.s64 	%rd78, %rd1, %rd77;
	ld.global.nc.v2.f64 	{%fd78, %fd79}, [%rd78];
	max.f64 	%fd171, %fd76, %fd78;
	min.f64 	%fd172, %fd77, %fd79;
	add.s32 	%r140, %r140, 2;
$L__BB0_13:
	and.b32  	%r105, %r7, 1;
	setp.eq.b32 	%p9, %r105, 1;
	@%p9 bra 	$L__BB0_15;
	add.s32 	%r106, %r140, %r5;
	mul.wide.u32 	%rd79, %r106, 4;
	add.s64 	%rd80, %rd2, %rd79;
	ld.global.nc.u32 	%r107, [%rd80];
	mad.lo.s32 	%r108, %r107, %r51, %r135;
	mul.wide.s32 	%rd81, %r108, 16;
	add.s64 	%rd82, %rd1, %rd81;
	ld.global.nc.v2.f64 	{%fd80, %fd81}, [%rd82];
	max.f64 	%fd171, %fd171, %fd80;
	min.f64 	%fd172, %fd172, %fd81;
$L__BB0_15:
	shl.b32 	%r109, %r135, 3;
	mov.u32 	%r110, sharedBuffer;
	add.s32 	%r111, %r110, %r109;
	st.shared.f64 	[%r111], %fd171;
	add.s32 	%r112, %r1, %r109;
	st.shared.f64 	[%r112], %fd172;
	add.s32 	%r135, %r135, 32;
	setp.lt.s32 	%p10, %r135, %r4;
	@%p10 bra 	$L__BB0_2;
$L__BB0_16:
	bar.sync 	0;
	mul.lo.s32 	%r24, %r51, %r3;
	add.s32 	%r149, %r2, 1;
	add.s32 	%r26, %r4, -2;
	setp.ge.s32 	%p11, %r149, %r26;
	@%p11 bra 	$L__BB0_24;
	add.s32 	%r113, %r2, 33;
	max.s32 	%r114, %r26, %r113;
	sub.s32 	%r115, %r114, %r2;
	add.s32 	%r27, %r115, -2;
	and.b32  	%r116, %r27, 96;
	setp.eq.s32 	%p12, %r116, 96;
	@%p12 bra 	$L__BB0_21;
	shr.u32 	%r117, %r27, 5;
	add.s32 	%r118, %r117, 1;
	and.b32  	%r119, %r118, 3;
	neg.s32 	%r145, %r119;
	add.s32 	%r120, %r2, %r24;
	add.s32 	%r144, %r120, 1;
	shl.b32 	%r30, %r51, 3;
	shl.b32 	%r121, %r2, 3;
	mov.u32 	%r122, sharedBuffer;
	add.s32 	%r143, %r122, %r121;
	mov.u32 	%r142, %r2;
$L__BB0_19:
	.pragma "nounroll";
	mul.wide.s32 	%rd83, %r144, 8;
	add.s64 	%rd84, %rd5, %rd83;
	add.s64 	%rd85, %rd4, %rd83;
	add.s64 	%rd86, %rd3, %rd83;
	ld.shared.f64 	%fd82, [%r143];
	ld.shared.f64 	%fd83, [%r143+8];
	max.f64 	%fd84, %fd82, %fd83;
	ld.shared.f64 	%fd85, [%r143+16];
	max.f64 	%fd86, %fd84, %fd85;
	ld.global.nc.f64 	%fd87, [%rd84];
	sub.f64 	%fd88, %fd86, %fd87;
	st.global.f64 	[%rd85], %fd88;
	add.s32 	%r123, %r143, %r30;
	ld.shared.f64 	%fd89, [%r123];
	ld.shared.f64 	%fd90, [%r123+8];
	min.f64 	%fd91, %fd89, %fd90;
	ld.shared.f64 	%fd92, [%r123+16];
	min.f64 	%fd93, %fd91, %fd92;
	sub.f64 	%fd94, %fd93, %fd87;
	st.global.f64 	[%rd86], %fd94;
	add.s32 	%r145, %r145, 1;
	setp.ne.s32 	%p13, %r145, 0;
	add.s32 	%r144, %r144, 32;
	add.s32 	%r143, %r143, 256;
	add.s32 	%r142, %r142, 32;
	@%p13 bra 	$L__BB0_19;
	add.s32 	%r149, %r142, 1;
$L__BB0_21:
	setp.lt.u32 	%p14, %r27, 96;
	@%p14 bra 	$L__BB0_24;
	add.s32 	%r148, %r149, %r24;
	shl.b32 	%r124, %r149, 3;
	mov.u32 	%r125, sharedBuffer;
	add.s32 	%r147, %r125, %r124;
	shl.b32 	%r126, %r51, 3;
	add.s32 	%r44, %r126, 776;
$L__BB0_23:
	mul.wide.s32 	%rd87, %r148, 8;
	add.s64 	%rd88, %rd5, %rd87;
	add.s64 	%rd89, %rd4, %rd87;
	add.s64 	%rd90, %rd3, %rd87;
	ld.shared.f64 	%fd95, [%r147+-8];
	ld.shared.f64 	%fd96, [%r147];
	max.f64 	%fd97, %fd95, %fd96;
	ld.shared.f64 	%fd98, [%r147+8];
	max.f64 	%fd99, %fd97, %fd98;
	ld.global.nc.f64 	%fd100, [%rd88];
	sub.f64 	%fd101, %fd99, %fd100;
	st.global.f64 	[%rd89], %fd101;
	add.s32 	%r127, %r147, %r44;
	ld.shared.f64 	%fd102, [%r127+-784];
	ld.shared.f64 	%fd103, [%r127+-776];
	min.f64 	%fd104, %fd102, %fd103;
	ld.shared.f64 	%fd105, [%r127+-768];
	min.f64 	%fd106, %fd104, %fd105;
	sub.f64 	%fd107, %fd106, %fd100;
	st.global.f64 	[%rd90], %fd107;
	ld.shared.f64 	%fd108, [%r147+248];
	ld.shared.f64 	%fd109, [%r147+256];
	max.f64 	%fd110, %fd108, %fd109;
	ld.shared.f64 	%fd111, [%r147+264];
	max.f64 	%fd112, %fd110, %fd111;
	ld.global.nc.f64 	%fd113, [%rd88+256];
	sub.f64 	%fd114, %fd112, %fd113;
	st.global.f64 	[%rd89+256], %fd114;
	ld.shared.f64 	%fd115, [%r127+-528];
	ld.shared.f64 	%fd116, [%r127+-520];
	min.f64 	%fd117, %fd115, %fd116;
	ld.shared.f64 	%fd118, [%r127+-512];
	min.f64 	%fd119, %fd117, %fd118;
	sub.f64 	%fd120, %fd119, %fd113;
	st.global.f64 	[%rd90+256], %fd120;
	ld.shared.f64 	%fd121, [%r147+504];
	ld.shared.f64 	%fd122, [%r147+512];
	max.f64 	%fd123, %fd121, %fd122;
	ld.shared.f64 	%fd124, [%r147+520];
	max.f64 	%fd125, %fd123, %fd124;
	ld.global.nc.f64 	%fd126, [%rd88+512];
	sub.f64 	%fd127, %fd125, %fd126;
	st.global.f64 	[%rd89+512], %fd127;
	ld.shared.f64 	%fd128, [%r127+-272];
	ld.shared.f64 	%fd129, [%r127+-264];
	min.f64 	%fd130, %fd128, %fd129;
	ld.shared.f64 	%fd131, [%r127+-256];
	min.f64 	%fd132, %fd130, %fd131;
	sub.f64 	%fd133, %fd132, %fd126;
	st.global.f64 	[%rd90+512], %fd133;
	ld.shared.f64 	%fd134, [%r147+760];
	ld.shared.f64 	%fd135, [%r147+768];
	max.f64 	%fd136, %fd134, %fd135;
	ld.shared.f64 	%fd137, [%r147+776];
	max.f64 	%fd138, %fd136, %fd137;
	ld.global.nc.f64 	%fd139, [%rd88+768];
	sub.f64 	%fd140, %fd138, %fd139;
	st.global.f64 	[%rd89+768], %fd140;
	ld.shared.f64 	%fd141, [%r127+-16];
	ld.shared.f64 	%fd142, [%r127+-8];
	min.f64 	%fd143, %fd141, %fd142;
	ld.shared.f64 	%fd144, [%r127];
	min.f64 	%fd145, %fd143, %fd144;
	sub.f64 	%fd146, %fd145, %fd139;
	st.global.f64 	[%rd90+768], %fd146;
	add.s32 	%r149, %r149, 128;
	add.s32 	%r148, %r148, 128;
	add.s32 	%r147, %r147, 1024;
	setp.lt.s32 	%p15, %r149, %r26;
	@%p15 bra 	$L__BB0_23;
$L__BB0_24:
	setp.ne.s32 	%p16, %r2, 0;
	@%p16 bra 	$L__BB0_26;
	mov.u32 	%r128, sharedBuffer;
	ld.shared.f64 	%fd147, [sharedBuffer];
	mul.wide.s32 	%rd91, %r24, 8;
	add.s64 	%rd92, %rd5, %rd91;
	ld.global.nc.f64 	%fd148, [%rd92];
	sub.f64 	%fd149, %fd147, %fd148;
	add.s64 	%rd93, %rd4, %rd91;
	st.global.f64 	[%rd93], %fd149;
	ld.shared.f64 	%fd150, [%r1];
	sub.f64 	%fd151, %fd150, %fd148;
	add.s64 	%rd94, %rd3, %rd91;
	st.global.f64 	[%rd94], %fd151;
	shl.b32 	%r129, %r4, 3;
	add.s32 	%r130, %r128, %r129;
	ld.shared.f64 	%fd152, [%r130+-8];
	add.s32 	%r131, %r24, %r4;
	add.s32 	%r132, %r131, -1;
	mul.wide.s32 	%rd95, %r132, 8;
	add.s64 	%rd96, %rd5, %rd95;
	ld.global.nc.f64 	%fd153, [%rd96];
	sub.f64 	%fd154, %fd152, %fd153;
	add.s64 	%rd97, %rd4, %rd95;
	st.global.f64 	[%rd97], %fd154;
	add.s32 	%r133, %r1, %r129;
	ld.shared.f64 	%fd155, [%r133+-8];
	sub.f64 	%fd156, %fd155, %fd153;
	add.s64 	%rd98, %rd3, %rd95;
	st.global.f64 	[%rd98], %fd156;
$L__BB0_26:
	ret;

}


// ===== COMPILED SASS (sm_100) =====

	.target	sm_100

	.elftype	@"ET_EXEC"


//--------------------- .note.nv.tkinfo           --------------------------
	.section	.note.nv.tkinfo,"",@"SHT_NOTE"
	.sectionflags	@"SHF_NOTE_NV_TKINFO"
	.tkinfo
        /*0018*/ 	.word	0x00000002
        /*0030*/ 	.string	""
        /*0030*/ 	.string	"ptxas"
        /*0030*/ 	.string	"Cuda compilation tools, release 13.0, V13.0.88"
        /*0030*/ 	.string	"Build cuda_13.0.r13.0/compiler.36424714_0"
        /*0030*/ 	.string	"-arch sm_100 -m 64 "



//--------------------- .note.nv.cuinfo           --------------------------
	.section	.note.nv.cuinfo,"",@"SHT_NOTE"
	.sectionflags	@"SHF_NOTE_NV_CUINFO"
        /*0018*/ 	.short	0x0002
        /*001a*/ 	.short	0x0064
        /*001c*/ 	.short	0x0082
	.zero		2


//--------------------- .nv.info                  --------------------------
	.section	.nv.info,"",@"SHT_CUDA_INFO"
	.align	4


	//----- nvinfo : EIATTR_REGCOUNT
	.align		4
        /*0000*/ 	.byte	0x04, 0x2f
        /*0002*/ 	.short	(.L_1 - .L_0)
	.align		4
.L_0:
        /*0004*/ 	.word	index@(_Z10fct_ale_a3iiPKiS0_S0_PK7double2PdS4_PKd)
        /*0008*/ 	.word	0x00000020


	//----- nvinfo : EIATTR_FRAME_SIZE
	.align		4
.L_1:
        /*000c*/ 	.byte	0x04, 0x11
        /*000e*/ 	.short	(.L_3 - .L_2)
	.align		4
.L_2:
        /*0010*/ 	.word	index@(_Z10fct_ale_a3iiPKiS0_S0_PK7double2PdS4_PKd)
        /*0014*/ 	.word	0x00000000


	//----- nvinfo : EIATTR_MIN_STACK_SIZE
	.align		4
.L_3:
        /*0018*/ 	.byte	0x04, 0x12
        /*001a*/ 	.short	(.L_5 - .L_4)
	.align		4
.L_4:
        /*001c*/ 	.word	index@(_Z10fct_ale_a3iiPKiS0_S0_PK7double2PdS4_PKd)
        /*0020*/ 	.word	0x00000000
.L_5:


//--------------------- .nv.compat                --------------------------
	.section	.nv.compat,"",@"SHT_CUDA_COMPAT_INFO"
	.align	4
        /*0000*/ 	.byte	0x02, 0x09, 0x00, 0x00, 0x02, 0x02, 0x01, 0x00, 0x02, 0x05, 0x05, 0x00, 0x03, 0x07, 0x01, 0x01
        /*0010*/ 	.byte	0x02, 0x03, 0x00, 0x00, 0x02, 0x06, 0x01, 0x00, 0x04, 0x0b, 0x08, 0x00, 0x01, 0x00, 0x00, 0x00
        /*0020*/ 	.byte	0x00, 0x00, 0x00, 0x00


//--------------------- .nv.info._Z10fct_ale_a3iiPKiS0_S0_PK7double2PdS4_PKd --------------------------
	.section	.nv.info._Z10fct_ale_a3iiPKiS0_S0_PK7double2PdS4_PKd,"",@"SHT_CUDA_INFO"
	.sectionflags	@""
	.align	4


	//----- nvinfo : EIATTR_CUDA_API_VERSION
	.align		4
        /*0000*/ 	.byte	0x04, 0x37
        /*0002*/ 	.short	(.L_7 - .L_6)
.L_6:
        /*0004*/ 	.word	0x00000082


	//----- nvinfo : EIATTR_KPARAM_INFO
	.align		4
.L_7:
        /*0008*/ 	.byte	0x04, 0x17
        /*000a*/ 	.short	(.L_9 - .L_8)
.L_8:
        /*000c*/ 	.word	0x00000000
        /*0010*/ 	.short	0x0008
        /*0012*/ 	.short	0x0038
        /*0014*/ 	.byte	0x00, 0xf5, 0x21, 0x00


	//----- nvinfo : EIATTR_KPARAM_INFO
	.align		4
.L_9:
        /*0018*/ 	.byte	0x04, 0x17
        /*001a*/ 	.short	(.L_11 - .L_10)
.L_10:
        /*001c*/ 	.word	0x00000000
        /*0020*/ 	.short	0x0007
        /*0022*/ 	.short	0x0030
        /*0024*/ 	.byte	0x00, 0xf5, 0x21, 0x00


	//----- nvinfo : EIATTR_KPARAM_INFO
	.align		4
.L_11:
        /*0028*/ 	.byte	0x04, 0x17
        /*002a*/ 	.short	(.L_13 - .L_12)
.L_12:
        /*002c*/ 	.word	0x00000000
        /*0030*/ 	.short	0x0006
        /*0032*/ 	.short	0x0028
        /*0034*/ 	.byte	0x00, 0xf5, 0x21, 0x00


	//----- nvinfo : EIATTR_KPARAM_INFO
	.align		4
.L_13:
        /*0038*/ 	.byte	0x04, 0x17
        /*003a*/ 	.short	(.L_15 - .L_14)
.L_14:
        /*003c*/ 	.word	0x00000000
        /*0040*/ 	.short	0x0005
        /*0042*/ 	.short	0x0020
        /*0044*/ 	.byte	0x00, 0xf5, 0x21, 0x00


	//----- nvinfo : EIATTR_KPARAM_INFO
	.align		4
.L_15:
        /*0048*/ 	.byte	0x04, 0x17
        /*004a*/ 	.short	(.L_17 - .L_16)
.L_16:
        /*004c*/ 	.word	0x00000000
        /*0050*/ 	.short	0x0004
        /*0052*/ 	.short	0x0018
        /*0054*/ 	.byte	0x00, 0xf5, 0x21, 0x00


	//----- nvinfo : EIATTR_KPARAM_INFO
	.align		4
.L_17:
        /*0058*/ 	.byte	0x04, 0x17
        /*005a*/ 	.short	(.L_19 - .L_18)
.L_18:
        /*005c*/ 	.word	0x00000000
        /*0060*/ 	.short	0x0003
        /*0062*/ 	.short	0x0010
        /*0064*/ 	.byte	0x00, 0xf5, 0x21, 0x00


	//----- nvinfo : EIATTR_KPARAM_INFO
	.align		4
.L_19:
        /*0068*/ 	.byte	0x04, 0x17
        /*006a*/ 	.short	(.L_21 - .L_20)
.L_20:
        /*006c*/ 	.word	0x00000000
        /*0070*/ 	.short	0x0002
        /*0072*/ 	.short	0x0008
        /*0074*/ 	.byte	0x00, 0xf5, 0x21, 0x00


	//----- nvinfo : EIATTR_KPARAM_INFO
	.align		4
.L_21:
        /*0078*/ 	.byte	0x04, 0x17
        /*007a*/ 	.short	(.L_23 - .L_22)
.L_22:
        /*007c*/ 	.word	0x00000000
        /*0080*/ 	.short	0x0001
        /*0082*/ 	.short	0x0004
        /*0084*/ 	.byte	0x00, 0xf0, 0x11, 0x00


	//----- nvinfo : EIATTR_KPARAM_INFO
	.align		4
.L_23:
        /*0088*/ 	.byte	0x04, 0x17
        /*008a*/ 	.short	(.L_25 - .L_24)
.L_24:
        /*008c*/ 	.word	0x00000000
        /*0090*/ 	.short	0x0000
        /*0092*/ 	.short	0x0000
        /*0094*/ 	.byte	0x00, 0xf0, 0x11, 0x00


	//----- nvinfo : EIATTR_SPARSE_MMA_MASK
	.align		4
.L_25:
        /*0098*/ 	.byte	0x03, 0x50
        /*009a*/ 	.short	0x0000


	//----- nvinfo : EIATTR_MAXREG_COUNT
	.align		4
        /*009c*/ 	.byte	0x03, 0x1b
        /*009e*/ 	.short	0x00ff


	//----- nvinfo : EIATTR_NUM_BARRIERS
	.align		4
        /*00a0*/ 	.byte	0x02, 0x4c
        /*00a2*/ 	.byte	0x01
	.zero		1


	//----- nvinfo : EIATTR_MERCURY_ISA_VERSION
	.align		4
        /*00a4*/ 	.byte	0x03, 0x5f
        /*00a6*/ 	.short	0x0101


	//----- nvinfo : EIATTR_VRC_CTA_INIT_COUNT
	.align		4
        /*00a8*/ 	.byte	0x02, 0x4a
	.zero		1
	.zero		1


	//----- nvinfo : EIATTR_EXIT_INSTR_OFFSETS
	.align		4
        /*00ac*/ 	.byte	0x04, 0x1c
        /*00ae*/ 	.short	(.L_27 - .L_26)


	//   ....[0]....
.L_26:
        /*00b0*/ 	.word	0x00002ae0


	//   ....[1]....
        /*00b4*/ 	.word	0x00002c90


	//----- nvinfo : EIATTR_CRS_STACK_SIZE
	.align		4
.L_27:
        /*00b8*/ 	.byte	0x04, 0x1e
        /*00ba*/ 	.short	(.L_29 - .L_28)
.L_28:
        /*00bc*/ 	.word	0x00000000


	//----- nvinfo : EIATTR_CBANK_PARAM_SIZE
	.align		4
.L_29:
        /*00c0*/ 	.byte	0x03, 0x19
        /*00c2*/ 	.short	0x0040


	//----- nvinfo : EIATTR_PARAM_CBANK
	.align		4
        /*00c4*/ 	.byte	0x04, 0x0a
        /*00c6*/ 	.short	(.L_31 - .L_30)
	.align		4
.L_30:
        /*00c8*/ 	.word	index@(.nv.constant0._Z10fct_ale_a3iiPKiS0_S0_PK7double2PdS4_PKd)
        /*00cc*/ 	.short	0x0380
        /*00ce*/ 	.short	0x0040


	//----- nvinfo : EIATTR_SW_WAR
	.align		4
.L_31:
        /*00d0*/ 	.byte	0x04, 0x36
        /*00d2*/ 	.short	(.L_33 - .L_32)
.L_32:
        /*00d4*/ 	.word	0x00000008
.L_33:


//--------------------- .nv.callgraph             --------------------------
	.section	.nv.callgraph,"",@"SHT_CUDA_CALLGRAPH"
	.align	4
	.sectionentsize	8
	.align		4
        /*0000*/ 	.word	0x00000000
	.align		4
        /*0004*/ 	.word	0xffffffff
	.align		4
        /*0008*/ 	.word	0x00000000
	.align		4
        /*000c*/ 	.word	0xfffffffe
	.align		4
        /*0010*/ 	.word	0x00000000
	.align		4
        /*0014*/ 	.word	0xfffffffd
	.align		4
        /*0018*/ 	.word	0x00000000
	.align		4
        /*001c*/ 	.word	0xfffffffc


//--------------------- .text._Z10fct_ale_a3iiPKiS0_S0_PK7double2PdS4_PKd --------------------------
	.section	.text._Z10fct_ale_a3iiPKiS0_S0_PK7double2PdS4_PKd,"ax",@progbits
	.align	128
        .global         _Z10fct_ale_a3iiPKiS0_S0_PK7double2PdS4_PKd
        .type           _Z10fct_ale_a3iiPKiS0_S0_PK7double2PdS4_PKd,@function
        .size           _Z10fct_ale_a3iiPKiS0_S0_PK7double2PdS4_PKd,(.L_x_15 - _Z10fct_ale_a3iiPKiS0_S0_PK7double2PdS4_PKd)
        .other          _Z10fct_ale_a3iiPKiS0_S0_PK7double2PdS4_PKd,@"STO_CUDA_ENTRY STV_DEFAULT"
_Z10fct_ale_a3iiPKiS0_S0_PK7double2PdS4_PKd:
.text._Z10fct_ale_a3iiPKiS0_S0_PK7double2PdS4_PKd:
[----:B------:R-:W-:Y:S01]  /*0000*/  LDC R1, c[0x0][0x37c] ;  /* 0x0000df00ff017b82 */ /* 0x000fe20000000800 */
[----:B------:R-:W0:Y:S07]  /*0010*/  S2R R0, SR_CTAID.X ;  /* 0x0000000000007919 */ /* 0x000e2e0000002500 */
[----:B------:R-:W0:Y:S01]  /*0020*/  LDC.64 R6, c[0x0][0x388] ;  /* 0x0000e200ff067b82 */ /* 0x000e220000000a00 */
[----:B------:R-:W1:Y:S01]  /*0030*/  LDCU.64 UR6, c[0x0][0x358] ;  /* 0x00006b00ff0677ac */ /* 0x000e620008000a00 */
[----:B------:R-:W2:Y:S01]  /*0040*/  S2R R2, SR_TID.X ;  /* 0x0000000000027919 */ /* 0x000ea20000002100 */
[----:B------:R-:W3:Y:S01]  /*0050*/  LDCU UR8, c[0x0][0x380] ;  /* 0x00007000ff0877ac */ /* 0x000ee20008000800 */
[----:B0-----:R-:W-:-:S05]  /*0060*/  IMAD.WIDE.U32 R6, R0, 0x4, R6 ;  /* 0x0000000400067825 */ /* 0x001fca00078e0006 */
[----:B-1----:R-:W2:Y:S01]  /*0070*/  LDG.E.CONSTANT R20, desc[UR6][R6.64] ;  /* 0x0000000606147981 */ /* 0x002ea2000c1e9900 */
[----:B------:R-:W0:Y:S01]  /*0080*/  S2UR UR5, SR_CgaCtaId ;  /* 0x00000000000579c3 */ /* 0x000e220000008800 */
[----:B------:R-:W-:Y:S01]  /*0090*/  UMOV UR4, 0x400 ;  /* 0x0000040000047882 */ /* 0x000fe20000000000 */
[----:B---3--:R-:W-:Y:S01]  /*00a0*/  IMAD.U32 R3, RZ, RZ, UR8 ;  /* 0x00000008ff037e24 */ /* 0x008fe2000f8e00ff */
[----:B------:R-:W-:Y:S01]  /*00b0*/  BSSY.RECONVERGENT B0, `(.L_x_0) ;  /* 0x000019a000007945 */ /* 0x000fe20003800200 */
[----:B0-----:R-:W-:-:S06]  /*00c0*/  ULEA UR4, UR5, UR4, 0x18 ;  /* 0x0000000405047291 */ /* 0x001fcc000f8ec0ff */
[----:B------:R-:W-:-:S04]  /*00d0*/  IMAD.U32 R4, RZ, RZ, UR4 ;  /* 0x00000004ff047e24 */ /* 0x000fc8000f8e00ff */
[----:B------:R-:W-:Y:S01]  /*00e0*/  IMAD R21, R3, 0x8, R4 ;  /* 0x0000000803157824 */ /* 0x000fe200078e0204 */
[----:B--2---:R-:W-:-:S13]  /*00f0*/  ISETP.GE.AND P0, PT, R2, R20, PT ;  /* 0x000000140200720c */ /* 0x004fda0003f06270 */
[----:B------:R-:W-:Y:S05]  /*0100*/  @P0 BRA `(.L_x_1) ;  /* 0x0000001800500947 */ /* 0x000fea0003800000 */
[----:B------:R-:W0:Y:S01]  /*0110*/  LDC.64 R6, c[0x0][0x398] ;  /* 0x0000e600ff067b82 */ /* 0x000e220000000a00 */
[----:B------:R-:W1:Y:S07]  /*0120*/  LDCU UR4, c[0x0][0x384] ;  /* 0x00007080ff0477ac */ /* 0x000e6e0008000800 */
[----:B------:R-:W2:Y:S01]  /*0130*/  LDC.64 R4, c[0x0][0x390] ;  /* 0x0000e400ff047b82 */ /* 0x000ea20000000a00 */
[C---:B-1----:R-:W-:Y:S02]  /*0140*/  IMAD R19, R0.reuse, UR4, RZ ;  /* 0x0000000400137c24 */ /* 0x042fe4000f8e02ff */
[----:B0-----:R-:W-:-:S05]  /*0150*/  IMAD.WIDE.U32 R6, R0, 0x4, R6 ;  /* 0x0000000400067825 */ /* 0x001fca00078e0006 */
[----:B------:R0:W5:Y:S01]  /*0160*/  LDG.E.CONSTANT R17, desc[UR6][R6.64] ;  /* 0x0000000606117981 */ /* 0x000162000c1e9900 */
[----:B--2---:R-:W-:-:S05]  /*0170*/  IMAD.WIDE.U32 R4, R19, 0x4, R4 ;  /* 0x0000000413047825 */ /* 0x004fca00078e0004 */
[----:B------:R0:W5:Y:S01]  /*0180*/  LDG.E.CONSTANT R18, desc[UR6][R4.64] ;  /* 0x0000000604127981 */ /* 0x000162000c1e9900 */
[----:B------:R-:W-:-:S07]  /*0190*/  MOV R16, R2 ;  /* 0x0000000200107202 */ /* 0x000fce0000000f00 */
.L_x_6:
[----:B-1----:R-:W1:Y:S01]  /*01a0*/  LDCU UR4, c[0x0][0x380] ;  /* 0x00007000ff0477ac */ /* 0x002e620008000800 */
[----:B------:R-:W2:Y:S01]  /*01b0*/  LDC.64 R22, c[0x0][0x3a0] ;  /* 0x0000e800ff167b82 */ /* 0x000ea20000000a00 */
[----:B-1----:R-:W-:-:S04]  /*01c0*/  IMAD.U32 R3, RZ, RZ, UR4 ;  /* 0x00000004ff037e24 */ /* 0x002fc8000f8e00ff */
[----:B-----5:R-:W-:-:S04]  /*01d0*/  IMAD R9, R18, R3, R16 ;  /* 0x0000000312097224 */ /* 0x020fc800078e0210 */
[----:B--2---:R-:W-:-:S06]  /*01e0*/  IMAD.WIDE R8, R9, 0x10, R22 ;  /* 0x0000001009087825 */ /* 0x004fcc00078e0216 */
[----:B------:R-:W5:Y:S01]  /*01f0*/  LDG.E.128.CONSTANT R8, desc[UR6][R8.64] ;  /* 0x0000000608087981 */ /* 0x000f62000c1e9d00 */
[----:B------:R-:W-:-:S13]  /*0200*/  ISETP.GE.AND P0, PT, R17, 0x2, PT ;  /* 0x000000021100780c */ /* 0x000fda0003f06270 */
[----:B------:R-:W-:Y:S05]  /*0210*/  @!P0 BRA `(.L_x_2) ;  /* 0x0000001400e08947 */ /* 0x000fea0003800000 */
[----:B------:R-:W-:Y:S01]  /*0220*/  ISETP.GE.AND P0, PT, R17, 0x9, PT ;  /* 0x000000091100780c */ /* 0x000fe20003f06270 */
[----:B------:R-:W-:-:S12]  /*0230*/  IMAD.MOV.U32 R24, RZ, RZ, 0x1 ;  /* 0x00000001ff187424 */ /* 0x000fd800078e00ff */
[----:B------:R-:W-:Y:S05]  /*0240*/  @!P0 BRA `(.L_x_3) ;  /* 0x0000000c000c8947 */ /* 0x000fea0003800000 */
[----:B0-----:R-:W-:Y:S02]  /*0250*/  VIADD R4, R17, 0xffffffff ;  /* 0xffffffff11047836 */ /* 0x001fe40000000000 */
[----:B------:R-:W-:Y:S02]  /*0260*/  HFMA2 R13, -RZ, RZ, 0, 2.384185791015625e-07 ;  /* 0x00000004ff0d7431 */ /* 0x000fe400000001ff */
[----:B------:R-:W-:Y:S01]  /*0270*/  IMAD.MOV.U32 R12, RZ, RZ, R19 ;  /* 0x000000ffff0c7224 */ /* 0x000fe200078e0013 */
[----:B------:R-:W-:-:S05]  /*0280*/  LOP3.LUT R4, R4, 0xfffffff8, RZ, 0xc0, !PT ;  /* 0xfffffff804047812 */ /* 0x000fca00078ec0ff */
[----:B------:R-:W-:-:S07]  /*0290*/  IMAD.MOV R14, RZ, RZ, -R4 ;  /* 0x000000ffff0e7224 */ /* 0x000fce00078e0a04 */
.L_x_4:
[----:B------:R-:W0:Y:S01]  /*02a0*/  LDC.64 R24, c[0x0][0x390] ;  /* 0x0000e400ff187b82 */ /* 0x000e220000000a00 */
[----:B------:R-:W-:-:S04]  /*02b0*/  VIADD R5, R12, 0x1 ;  /* 0x000000010c057836 */ /* 0x000fc80000000000 */
[----:B0-----:R-:W-:-:S06]  /*02c0*/  IMAD.WIDE.U32 R4, R5, 0x4, R24 ;  /* 0x0000000405047825 */ /* 0x001fcc00078e0018 */
[----:B------:R-:W2:Y:S02]  /*02d0*/  LDG.E.CONSTANT R4, desc[UR6][R4.64] ;  /* 0x0000000604047981 */ /* 0x000ea4000c1e9900 */
[----:B--2---:R-:W-:-:S04]  /*02e0*/  IMAD R7, R4, R3, R16 ;  /* 0x0000000304077224 */ /* 0x004fc800078e0210 */
[----:B------:R-:W-:-:S06]  /*02f0*/  IMAD.WIDE R4, R7, 0x10, R22 ;  /* 0x0000001007047825 */ /* 0x000fcc00078e0216 */
[----:B------:R-:W2:Y:S01]  /*0300*/  LDG.E.128.CONSTANT R4, desc[UR6][R4.64] ;  /* 0x0000000604047981 */ /* 0x000ea2000c1e9d00 */
[----:B-----5:R-:W-:Y:S01]  /*0310*/  IMAD.MOV.U32 R26, RZ, RZ, R10 ;  /* 0x000000ffff1a7224 */ /* 0x020fe200078e000a */
[----:B------:R-:W-:Y:S01]  /*0320*/  MOV R15, R11 ;  /* 0x0000000b000f7202 */ /* 0x000fe20000000f00 */
[----:B--2---:R-:W-:Y:S01]  /*0330*/  DSETP.MIN.AND P2, P3, R6, R10, PT ;  /* 0x0000000a0600722a */ /* 0x004fe20003b40000 */
[----:B------:R-:W-:Y:S01]  /*0340*/  MOV R27, R5 ;  /* 0x00000005001b7202 */ /* 0x000fe20000000f00 */
[----:B------:R-:W-:Y:S01]  /*0350*/  DSETP.MAX.AND P0, P1, R4, R8, PT ;  /* 0x000000080400722a */ /* 0x000fe2000390f000 */
[----:B------:R-:W-:Y:S02]  /*0360*/  IMAD.MOV.U32 R10, RZ, RZ, R9 ;  /* 0x000000ffff0a7224 */ /* 0x000fe400078e0009 */
[----:B------:R-:W-:Y:S01]  /*0370*/  IMAD.MOV.U32 R9, RZ, RZ, R8 ;  /* 0x000000ffff097224 */ /* 0x000fe200078e0008 */
[----:B------:R-:W-:Y:S01]  /*0380*/  MOV R8, R6 ;  /* 0x0000000600087202 */ /* 0x000fe20000000f00 */
[----:B------:R-:W-:-:S02]  /*0390*/  IMAD.MOV.U32 R6, RZ, RZ, R7 ;  /* 0x000000ffff067224 */ /* 0x000fc400078e0007 */
[----:B------:R-:W-:Y:S02]  /*03a0*/  VIADD R7, R12, 0x2 ;  /* 0x000000020c077836 */ /* 0x000fe40000000000 */
[----:B------:R-:W-:Y:S02]  /*03b0*/  IMAD.MOV.U32 R11, RZ, RZ, R4 ;  /* 0x000000ffff0b7224 */ /* 0x000fe400078e0004 */
[----:B------:R-:W-:-:S06]  /*03c0*/  IMAD.WIDE.U32 R4, R7, 0x4, R24 ;  /* 0x0000000407047825 */ /* 0x000fcc00078e0018 */
[----:B------:R-:W2:Y:S01]  /*03d0*/  LDG.E.CONSTANT R4, desc[UR6][R4.64] ;  /* 0x0000000604047981 */ /* 0x000ea2000c1e9900 */
[----:B------:R-:W-:Y:S02]  /*03e0*/  SEL R8, R8, R26, P2 ;  /* 0x0000001a08087207 */ /* 0x000fe40001000000 */
[----:B------:R-:W-:Y:S02]  /*03f0*/  FSEL R26, R6, R15, P2 ;  /* 0x0000000f061a7208 */ /* 0x000fe40001000000 */
[----:B------:R-:W-:Y:S01]  /*0400*/  FSEL R27, R27, R10, P0 ;  /* 0x0000000a1b1b7208 */ /* 0x000fe20000000000 */
[----:B--2---:R-:W-:Y:S01]  /*0410*/  IMAD R7, R4, R3, R16 ;  /* 0x0000000304077224 */ /* 0x004fe200078e0210 */
[----:B------:R-:W-:-:S03]  /*0420*/  @P3 LOP3.LUT R26, R15, 0x80000, RZ, 0xfc, !PT ;  /* 0x000800000f1a3812 */ /* 0x000fc600078efcff */
[----:B------:R-:W-:-:S06]  /*0430*/  IMAD.WIDE R4, R7, 0x10, R22 ;  /* 0x0000001007047825 */ /* 0x000fcc00078e0216 */
[----:B------:R-:W2:Y:S01]  /*0440*/  LDG.E.128.CONSTANT R4, desc[UR6][R4.64] ;  /* 0x0000000604047981 */ /* 0x000ea2000c1e9d00 */
[----:B------:R-:W-:Y:S02]  /*0450*/  @P1 LOP3.LUT R27, R10, 0x80000, RZ, 0xfc, !PT ;  /* 0x000800000a1b1812 */ /* 0x000fe400078efcff */
[----:B------:R-:W-:Y:S01]  /*0460*/  SEL R28, R11, R9, P0 ;  /* 0x000000090b1c7207 */ /* 0x000fe20000000000 */
[----:B------:R-:W-:Y:S02]  /*0470*/  IMAD.MOV.U32 R9, RZ, RZ, R26 ;  /* 0x000000ffff097224 */ /* 0x000fe400078e001a */
[----:B------:R-:W-:Y:S02]  /*0480*/  IMAD.MOV.U32 R29, RZ, RZ, R27 ;  /* 0x000000ffff1d7224 */ /* 0x000fe400078e001b */
[----:B------:R-:W-:Y:S02]  /*0490*/  IMAD.MOV.U32 R11, RZ, RZ, R8 ;  /* 0x000000ffff0b7224 */ /* 0x000fe400078e0008 */
[----:B------:R-:W-:-:S02]  /*04a0*/  IMAD.MOV.U32 R27, RZ, RZ, R29 ;  /* 0x000000ffff1b7224 */ /* 0x000fc400078e001d */
[----:B--2---:R-:W-:Y:S01]  /*04b0*/  DSETP.MAX.AND P0, P1, R28, R4, PT ;  /* 0x000000041c00722a */ /* 0x004fe2000390f000 */
[----:B------:R-:W-:Y:S01]  /*04c0*/  IMAD.MOV.U32 R10, RZ, RZ, R6 ;  /* 0x000000ffff0a7224 */ /* 0x000fe200078e0006 */
[----:B------:R-:W-:Y:S01]  /*04d0*/  IADD3 R29, PT, PT, R12, 0x3, RZ ;  /* 0x000000030c1d7810 */ /* 0x000fe20007ffe0ff */
[----:B------:R-:W-:Y:S01]  /*04e0*/  DSETP.MIN.AND P2, P3, R8, R6, PT ;  /* 0x000000060800722a */ /* 0x000fe20003b40000 */
[----:B------:R-:W-:Y:S01]  /*04f0*/  IMAD.MOV.U32 R15, RZ, RZ, R7 ;  /* 0x000000ffff0f7224 */ /* 0x000fe200078e0007 */
[----:B------:R-:W-:Y:S01]  /*0500*/  MOV R8, R28 ;  /* 0x0000001c00087202 */ /* 0x000fe20000000f00 */
[----:B------:R-:W-:Y:S02]  /*0510*/  IMAD.MOV.U32 R7, RZ, RZ, R4 ;  /* 0x000000ffff077224 */ /* 0x000fe400078e0004 */
[----:B------:R-:W-:Y:S02]  /*0520*/  IMAD.MOV.U32 R6, RZ, RZ, R5 ;  /* 0x000000ffff067224 */ /* 0x000fe400078e0005 */
[----:B------:R-:W-:-:S06]  /*0530*/  IMAD.WIDE.U32 R4, R29, 0x4, R24 ;  /* 0x000000041d047825 */ /* 0x000fcc00078e0018 */
[----:B------:R-:W2:Y:S01]  /*0540*/  LDG.E.CONSTANT R4, desc[UR6][R4.64] ;  /* 0x0000000604047981 */ /* 0x000ea2000c1e9900 */
[----:B------:R-:W-:Y:S02]  /*0550*/  FSEL R27, R27, R6, P0 ;  /* 0x000000061b1b7208 */ /* 0x000fe40000000000 */
[----:B------:R-:W-:Y:S02]  /*0560*/  SEL R8, R8, R7, P0 ;  /* 0x0000000708087207 */ /* 0x000fe40000000000 */
[----:B------:R-:W-:Y:S01]  /*0570*/  @P1 LOP3.LUT R27, R6, 0x80000, RZ, 0xfc, !PT ;  /* 0x00080000061b1812 */ /* 0x000fe200078efcff */
[----:B--2---:R-:W-:-:S04]  /*0580*/  IMAD R29, R4, R3, R16 ;  /* 0x00000003041d7224 */ /* 0x004fc800078e0210 */
[----:B------:R-:W-:-:S06]  /*0590*/  IMAD.WIDE R4, R29, 0x10, R22 ;  /* 0x000000101d047825 */ /* 0x000fcc00078e0216 */
[----:B------:R-:W2:Y:S01]  /*05a0*/  LDG.E.128.CONSTANT R4, desc[UR6][R4.64] ;  /* 0x0000000604047981 */ /* 0x000ea2000c1e9d00 */
[----:B------:R-:W-:Y:S01]  /*05b0*/  FSEL R26, R9, R15, P2 ;  /* 0x0000000f091a7208 */ /* 0x000fe20001000000 */
[----:B------:R-:W-:Y:S01]  /*05c0*/  IMAD.MOV.U32 R9, RZ, RZ, R27 ;  /* 0x000000ffff097224 */ /* 0x000fe200078e001b */
[----:B------:R-:W-:Y:S02]  /*05d0*/  @P3 LOP3.LUT R26, R15, 0x80000, RZ, 0xfc, !PT ;  /* 0x000800000f1a3812 */ /* 0x000fe400078efcff */
[----:B------:R-:W-:Y:S01]  /*05e0*/  SEL R10, R11, R10, P2 ;  /* 0x0000000a0b0a7207 */ /* 0x000fe20001000000 */
[----:B------:R-:W-:Y:S01]  /*05f0*/  IMAD.MOV.U32 R27, RZ, RZ, R9 ;  /* 0x000000ffff1b7224 */ /* 0x000fe200078e0009 */
[----:B------:R-:W-:Y:S01]  /*0600*/  MOV R15, R8 ;  /* 0x00000008000f7202 */ /* 0x000fe20000000f00 */
[----:B------:R-:W-:Y:S01]  /*0610*/  IMAD.MOV.U32 R11, RZ, RZ, R26 ;  /* 0x000000ffff0b7224 */ /* 0x000fe200078e001a */
[----:B--2---:R-:W-:Y:S01]  /*0620*/  DSETP.MAX.AND P0, P1, R8, R4, PT ;  /* 0x000000040800722a */ /* 0x004fe2000390f000 */
[----:B------:R-:W-:-:S04]  /*0630*/  IMAD.MOV.U32 R26, RZ, RZ, R7 ;  /* 0x000000ffff1a7224 */ /* 0x000fc800078e0007 */
[----:B------:R-:W-:Y:S01]  /*0640*/  DSETP.MIN.AND P2, P3, R10, R6, PT ;  /* 0x000000060a00722a */ /* 0x000fe20003b40000 */
[----:B------:R-:W-:Y:S02]  /*0650*/  IMAD.MOV.U32 R8, RZ, RZ, R4 ;  /* 0x000000ffff087224 */ /* 0x000fe400078e0004 */
[----:B------:R-:W-:Y:S02]  /*0660*/  IMAD.MOV.U32 R4, RZ, RZ, R5 ;  /* 0x000000ffff047224 */ /* 0x000fe400078e0005 */
[----:B------:R-:W-:Y:S02]  /*0670*/  VIADD R5, R12, 0x4 ;  /* 0x000000040c057836 */ /* 0x000fe40000000000 */
[----:B------:R-:W-:Y:S01]  /*0680*/  IMAD.MOV.U32 R9, RZ, RZ, R10 ;  /* 0x000000ffff097224 */ /* 0x000fe200078e000a */
[----:B------:R-:W-:Y:S02]  /*0690*/  MOV R10, R11 ;  /* 0x0000000b000a7202 */ /* 0x000fe40000000f00 */
[----:B------:R-:W-:Y:S01]  /*06a0*/  MOV R11, R6 ;  /* 0x00000006000b7202 */ /* 0x000fe20000000f00 */
[----:B------:R-:W-:-:S06]  /*06b0*/  IMAD.WIDE.U32 R6, R5, 0x4, R24 ;  /* 0x0000000405067825 */ /* 0x000fcc00078e0018 */
[----:B------:R-:W2:Y:S01]  /*06c0*/  LDG.E.CONSTANT R6, desc[UR6][R6.64] ;  /* 0x0000000606067981 */ /* 0x000ea2000c1e9900 */
[----:B------:R-:W-:Y:S02]  /*06d0*/  SEL R8, R15, R8, P0 ;  /* 0x000000080f087207 */ /* 0x000fe40000000000 */
[----:B------:R-:W-:Y:S02]  /*06e0*/  FSEL R15, R27, R4, P0 ;  /* 0x000000041b0f7208 */ /* 0x000fe40000000000 */
[----:B------:R-:W-:Y:S01]  /*06f0*/  @P1 LOP3.LUT R15, R4, 0x80000, RZ, 0xfc, !PT ;  /* 0x00080000040f1812 */ /* 0x000fe200078efcff */
[----:B--2---:R-:W-:-:S04]  /*0700*/  IMAD R5, R6, R3, R16 ;  /* 0x0000000306057224 */ /* 0x004fc800078e0210 */
[----:B------:R-:W-:-:S06]  /*0710*/  IMAD.WIDE R6, R5, 0x10, R22 ;  /* 0x0000001005067825 */ /* 0x000fcc00078e0216 */
[----:B------:R-:W2:Y:S01]  /*0720*/  LDG.E.128.CONSTANT R4, desc[UR6][R6.64] ;  /* 0x0000000606047981 */ /* 0x000ea2000c1e9d00 */
[----:B------:R-:W-:Y:S01]  /*0730*/  SEL R28, R9, R11, P2 ;  /* 0x0000000b091c7207 */ /* 0x000fe20001000000 */
[----:B------:R-:W-:Y:S01]  /*0740*/  IMAD.MOV.U32 R9, RZ, RZ, R15 ;  /* 0x000000ffff097224 */ /* 0x000fe200078e000f */
[----:B------:R-:W-:Y:S01]  /*0750*/  FSEL R10, R10, R26, P2 ;  /* 0x0000001a0a0a7208 */ /* 0x000fe20001000000 */
[----:B------:R-:W-:Y:S01]  /*0760*/  IMAD.MOV.U32 R15, RZ, RZ, R8 ;  /* 0x000000ffff0f7224 */ /* 0x000fe200078e0008 */
[----:B------:R-:W-:Y:S02]  /*0770*/  @P3 LOP3.LUT R10, R26, 0x80000, RZ, 0xfc, !PT ;  /* 0x000800001a0a3812 */ /* 0x000fe400078efcff */
[----:B------:R-:W-:-:S03]  /*0780*/  MOV R27, R9 ;  /* 0x00000009001b7202 */ /* 0x000fc60000000f00 */
[----:B------:R-:W-:-:S04]  /*0790*/  IMAD.MOV.U32 R29, RZ, RZ, R10 ;  /* 0x000000ffff1d7224 */ /* 0x000fc800078e000a */
[----:B------:R-:W-:Y:S01]  /*07a0*/  IMAD.MOV.U32 R10, RZ, RZ, R29 ;  /* 0x000000ffff0a7224 */ /* 0x000fe200078e001d */
[----:B--2---:R-:W-:Y:S01]  /*07b0*/  DSETP.MAX.AND P0, P1, R8, R4, PT ;  /* 0x000000040800722a */ /* 0x004fe2000390f000 */
[----:B------:R-:W-:Y:S01]  /*07c0*/  IMAD.MOV.U32 R11, RZ, RZ, R6 ;  /* 0x000000ffff0b7224 */ /* 0x000fe200078e0006 */
[----:B------:R-:W-:Y:S01]  /*07d0*/  MOV R8, R4 ;  /* 0x0000000400087202 */ /* 0x000fe20000000f00 */
[----:B------:R-:W-:Y:S01]  /*07e0*/  IMAD.MOV.U32 R4, RZ, RZ, R5 ;  /* 0x000000ffff047224 */ /* 0x000fe200078e0005 */
[----:B------:R-:W-:Y:S01]  /*07f0*/  DSETP.MIN.AND P2, P3, R28, R6, PT ;  /* 0x000000061c00722a */ /* 0x000fe20003b40000 */
[----:B------:R-:W-:Y:S01]  /*0800*/  VIADD R5, R12, 0x5 ;  /* 0x000000050c057836 */ /* 0x000fe20000000000 */
[----:B------:R-:W-:Y:S01]  /*0810*/  MOV R26, R7 ;  /* 0x00000007001a7202 */ /* 0x000fe20000000f00 */
[----:B------:R-:W-:Y:S02]  /*0820*/  IMAD.MOV.U32 R9, RZ, RZ, R28 ;  /* 0x000000ffff097224 */ /* 0x000fe400078e001c */
        /* <DEDUP_REMOVED lines=12> */
[----:B------:R-:W-:Y:S01]  /*08f0*/  @P3 LOP3.LUT R10, R26, 0x80000, RZ, 0xfc, !PT ;  /* 0x000800001a0a3812 */ /* 0x000fe200078efcff */
[----:B------:R-:W-:-:S03]  /*0900*/  IMAD.MOV.U32 R27, RZ, RZ, R9 ;  /* 0x000000ffff1b7224 */ /* 0x000fc600078e0009 */
[----:B------:R-:W-:-:S05]  /*0910*/  MOV R29, R10 ;  /* 0x0000000a001d7202 */ /* 0x000fca0000000f00 */
[----:B------:R-:W-:Y:S01]  /*0920*/  IMAD.MOV.U32 R10, RZ, RZ, R29 ;  /* 0x000000ffff0a7224 */ /* 0x000fe200078e001d */
[----:B--2---:R-:W-:Y:S01]  /*0930*/  DSETP.MAX.AND P0, P1, R8, R4, PT ;  /* 0x000000040800722a */ /* 0x004fe2000390f000 */
[----:B------:R-:W-:Y:S01]  /*0940*/  IMAD.MOV.U32 R11, RZ, RZ, R6 ;  /* 0x000000ffff0b7224 */ /* 0x000fe200078e0006 */
[----:B------:R-:W-:Y:S01]  /*0950*/  DSETP.MIN.AND P2, P3, R28, R6, PT ;  /* 0x000000061c00722a */ /* 0x000fe20003b40000 */
[----:B------:R-:W-:Y:S01]  /*0960*/  IMAD.MOV.U32 R8, RZ, RZ, R4 ;  /* 0x000000ffff087224 */ /* 0x000fe200078e0004 */
[----:B------:R-:W-:Y:S01]  /*0970*/  MOV R4, R5 ;  /* 0x0000000500047202 */ /* 0x000fe20000000f00 */
[----:B------:R-:W-:Y:S02]  /*0980*/  VIADD R5, R12, 0x6 ;  /* 0x000000060c057836 */ /* 0x000fe40000000000 */
[----:B------:R-:W-:Y:S02]  /*0990*/  IMAD.MOV.U32 R26, RZ, RZ, R7 ;  /* 0x000000ffff1a7224 */ /* 0x000fe400078e0007 */
[----:B------:R-:W-:-:S04]  /*09a0*/  IMAD.WIDE.U32 R6, R5, 0x4, R24 ;  /* 0x0000000405067825 */ /* 0x000fc800078e0018 */
[----:B------:R-:W-:Y:S02]  /*09b0*/  IMAD.MOV.U32 R9, RZ, RZ, R28 ;  /* 0x000000ffff097224 */ /* 0x000fe400078e001c */
[----:B------:R-:W2:Y:S01]  /*09c0*/  LDG.E.CONSTANT R6, desc[UR6][R6.64] ;  /* 0x0000000606067981 */ /* 0x000ea2000c1e9900 */
[----:B------:R-:W-:Y:S02]  /*09d0*/  SEL R8, R15, R8, P0 ;  /* 0x000000080f087207 */ /* 0x000fe40000000000 */
[----:B------:R-:W-:Y:S02]  /*09e0*/  FSEL R15, R27, R4, P0 ;  /* 0x000000041b0f7208 */ /* 0x000fe40000000000 */
[----:B------:R-:W-:Y:S01]  /*09f0*/  @P1 LOP3.LUT R15, R4, 0x80000, RZ, 0xfc, !PT ;  /* 0x00080000040f1812 */ /* 0x000fe200078efcff */
[----:B--2---:R-:W-:-:S04]  /*0a00*/  IMAD R5, R6, R3, R16 ;  /* 0x0000000306057224 */ /* 0x004fc800078e0210 */
[----:B------:R-:W-:-:S06]  /*0a10*/  IMAD.WIDE R6, R5, 0x10, R22 ;  /* 0x0000001005067825 */ /* 0x000fcc00078e0216 */
[----:B------:R-:W2:Y:S01]  /*0a20*/  LDG.E.128.CONSTANT R4, desc[UR6][R6.64] ;  /* 0x0000000606047981 */ /* 0x000ea2000c1e9d00 */
[----:B------:R-:W-:Y:S01]  /*0a30*/  FSEL R10, R10, R26, P2 ;  /* 0x0000001a0a0a7208 */ /* 0x000fe20001000000 */
[----:B------:R-:W-:Y:S01]  /*0a40*/  IMAD.MOV.U32 R27, RZ, RZ, R8 ;  /* 0x000000ffff1b7224 */ /* 0x000fe200078e0008 */
[----:B------:R-:W-:Y:S02]  /*0a50*/  @P3 LOP3.LUT R10, R26, 0x80000, RZ, 0xfc, !PT ;  /* 0x000800001a0a3812 */ /* 0x000fe400078efcff */
[----:B------:R-:W-:Y:S02]  /*0a60*/  SEL R28, R9, R11, P2 ;  /* 0x0000000b091c7207 */ /* 0x000fe40001000000 */
[----:B------:R-:W-:Y:S01]  /*0a70*/  MOV R9, R15 ;  /* 0x0000000f00097202 */ /* 0x000fe20000000f00 */
[----:B------:R-:W-:-:S05]  /*0a80*/  IMAD.MOV.U32 R29, RZ, RZ, R10 ;  /* 0x000000ffff1d7224 */ /* 0x000fca00078e000a */
[----:B------:R-:W-:Y:S01]  /*0a90*/  MOV R10, R29 ;  /* 0x0000001d000a7202 */ /* 0x000fe20000000f00 */
[----:B--2---:R-:W-:Y:S01]  /*0aa0*/  DSETP.MAX.AND P0, P1, R8, R4, PT ;  /* 0x000000040800722a */ /* 0x004fe2000390f000 */
[----:B------:R-:W-:Y:S01]  /*0ab0*/  IMAD.MOV.U32 R11, RZ, RZ, R5 ;  /* 0x000000ffff0b7224 */ /* 0x000fe200078e0005 */
[----:B------:R-:W-:Y:S01]  /*0ac0*/  DSETP.MIN.AND P2, P3, R28, R6, PT ;  /* 0x000000061c00722a */ /* 0x000fe20003b40000 */
[----:B------:R-:W-:Y:S01]  /*0ad0*/  VIADD R5, R12, 0x7 ;  /* 0x000000070c057836 */ /* 0x000fe20000000000 */
[----:B------:R-:W-:Y:S01]  /*0ae0*/  MOV R15, R6 ;  /* 0x00000006000f7202 */ /* 0x000fe20000000f00 */
[----:B------:R-:W-:Y:S02]  /*0af0*/  IMAD.MOV.U32 R8, RZ, RZ, R28 ;  /* 0x000000ffff087224 */ /* 0x000fe400078e001c */
[----:B------:R-:W-:Y:S02]  /*0b00*/  IMAD.MOV.U32 R28, RZ, RZ, R4 ;  /* 0x000000ffff1c7224 */ /* 0x000fe400078e0004 */
[----:B------:R-:W-:-:S04]  /*0b10*/  IMAD.WIDE.U32 R4, R5, 0x4, R24 ;  /* 0x0000000405047825 */ /* 0x000fc800078e0018 */
[----:B------:R-:W-:Y:S02]  /*0b20*/  IMAD.MOV.U32 R26, RZ, RZ, R7 ;  /* 0x000000ffff1a7224 */ /* 0x000fe400078e0007 */
[----:B------:R-:W2:Y:S01]  /*0b30*/  LDG.E.CONSTANT R4, desc[UR6][R4.64] ;  /* 0x0000000604047981 */ /* 0x000ea2000c1e9900 */
[----:B------:R-:W-:-:S04]  /*0b40*/  VIADD R12, R12, 0x8 ;  /* 0x000000080c0c7836 */ /* 0x000fc80000000000 */
[----:B------:R-:W-:-:S06]  /*0b50*/  IMAD.WIDE.U32 R24, R12, 0x4, R24 ;  /* 0x000000040c187825 */ /* 0x000fcc00078e0018 */
[----:B------:R0:W3:Y:S02]  /*0b60*/  LDG.E.CONSTANT R25, desc[UR6][R24.64] ;  /* 0x0000000618197981 */ /* 0x0000e4000c1e9900 */
[----:B0-----:R-:W-:Y:S02]  /*0b70*/  SEL R24, R27, R28, P0 ;  /* 0x0000001c1b187207 */ /* 0x001fe40000000000 */
[----:B------:R-:W-:Y:S02]  /*0b80*/  SEL R28, R8, R15, P2 ;  /* 0x0000000f081c7207 */ /* 0x000fe40001000000 */
[----:B------:R-:W-:Y:S02]  /*0b90*/  FSEL R15, R9, R11, P0 ;  /* 0x0000000b090f7208 */ /* 0x000fe40000000000 */
[----:B------:R-:W-:Y:S02]  /*0ba0*/  @P1 LOP3.LUT R15, R11, 0x80000, RZ, 0xfc, !PT ;  /* 0x000800000b0f1812 */ /* 0x000fe400078efcff */
[----:B------:R-:W-:Y:S01]  /*0bb0*/  FSEL R27, R10, R26, P2 ;  /* 0x0000001a0a1b7208 */ /* 0x000fe20001000000 */
[----:B--2---:R-:W-:-:S04]  /*0bc0*/  IMAD R7, R4, R3, R16 ;  /* 0x0000000304077224 */ /* 0x004fc800078e0210 */
[----:B------:R-:W-:-:S06]  /*0bd0*/  IMAD.WIDE R4, R7, 0x10, R22 ;  /* 0x0000001007047825 */ /* 0x000fcc00078e0216 */
[----:B------:R-:W2:Y:S01]  /*0be0*/  LDG.E.128.CONSTANT R4, desc[UR6][R4.64] ;  /* 0x0000000604047981 */ /* 0x000ea2000c1e9d00 */
[----:B---3--:R-:W-:Y:S01]  /*0bf0*/  IMAD R9, R25, R3, R16 ;  /* 0x0000000319097224 */ /* 0x008fe200078e0210 */
[----:B------:R-:W-:-:S03]  /*0c00*/  @P3 LOP3.LUT R27, R26, 0x80000, RZ, 0xfc, !PT ;  /* 0x000800001a1b3812 */ /* 0x000fc600078efcff */
[----:B------:R-:W-:-:S06]  /*0c10*/  IMAD.WIDE R8, R9, 0x10, R22 ;  /* 0x0000001009087825 */ /* 0x000fcc00078e0216 */
[----:B------:R-:W3:Y:S01]  /*0c20*/  LDG.E.128.CONSTANT R8, desc[UR6][R8.64] ;  /* 0x0000000608087981 */ /* 0x000ee2000c1e9d00 */
[----:B------:R-:W-:Y:S01]  /*0c30*/  IMAD.MOV.U32 R25, RZ, RZ, R15 ;  /* 0x000000ffff197224 */ /* 0x000fe200078e000f */
[----:B------:R-:W-:Y:S01]  /*0c40*/  MOV R26, R24 ;  /* 0x00000018001a7202 */ /* 0x000fe20000000f00 */
[----:B------:R-:W-:Y:S02]  /*0c50*/  IMAD.MOV.U32 R29, RZ, RZ, R27 ;  /* 0x000000ffff1d7224 */ /* 0x000fe400078e001b */
[----:B------:R-:W-:Y:S02]  /*0c60*/  IMAD.MOV.U32 R15, RZ, RZ, R25 ;  /* 0x000000ffff0f7224 */ /* 0x000fe400078e0019 */
[----:B------:R-:W-:Y:S02]  /*0c70*/  VIADD R14, R14, 0x8 ;  /* 0x000000080e0e7836 */ /* 0x000fe40000000000 */
[----:B------:R-:W-:Y:S01]  /*0c80*/  VIADD R13, R13, 0x8 ;  /* 0x000000080d0d7836 */ /* 0x000fe20000000000 */
[----:B--2---:R-:W-:-:S02]  /*0c90*/  DSETP.MAX.AND P0, P1, R24, R4, PT ;  /* 0x000000041800722a */ /* 0x004fc4000390f000 */
[----:B------:R-:W-:Y:S01]  /*0ca0*/  DSETP.MIN.AND P2, P3, R28, R6, PT ;  /* 0x000000061c00722a */ /* 0x000fe20003b40000 */
[----:B------:R-:W-:Y:S01]  /*0cb0*/  MOV R24, R29 ;  /* 0x0000001d00187202 */ /* 0x000fe20000000f00 */
[----:B------:R-:W-:Y:S02]  /*0cc0*/  IMAD.MOV.U32 R25, RZ, RZ, R28 ;  /* 0x000000ffff197224 */ /* 0x000fe400078e001c */
[----:B------:R-:W-:Y:S01]  /*0cd0*/  FSEL R27, R15, R5, P0 ;  /* 0x000000050f1b7208 */ /* 0x000fe20000000000 */
[----:B------:R-:W-:Y:S02]  /*0ce0*/  IMAD.MOV.U32 R15, RZ, RZ, R7 ;  /* 0x000000ffff0f7224 */ /* 0x000fe400078e0007 */
[----:B------:R-:W-:Y:S01]  /*0cf0*/  IMAD.MOV.U32 R29, RZ, RZ, R4 ;  /* 0x000000ffff1d7224 */ /* 0x000fe200078e0004 */
[----:B------:R-:W-:-:S04]  /*0d00*/  SEL R4, R25, R6, P2 ;  /* 0x0000000619047207 */ /* 0x000fc80001000000 */
[----:B------:R-:W-:Y:S02]  /*0d10*/  @P1 LOP3.LUT R27, R5, 0x80000, RZ, 0xfc, !PT ;  /* 0x00080000051b1812 */ /* 0x000fe400078efcff */
[----:B------:R-:W-:Y:S02]  /*0d20*/  FSEL R5, R24, R15, P2 ;  /* 0x0000000f18057208 */ /* 0x000fe40001000000 */
[----:B------:R-:W-:Y:S02]  /*0d30*/  SEL R26, R26, R29, P0 ;  /* 0x0000001d1a1a7207 */ /* 0x000fe40000000000 */
[----:B------:R-:W-:Y:S01]  /*0d40*/  @P3 LOP3.LUT R5, R15, 0x80000, RZ, 0xfc, !PT ;  /* 0x000800000f053812 */ /* 0x000fe200078efcff */
[----:B------:R-:W-:Y:S01]  /*0d50*/  IMAD.MOV.U32 R15, RZ, RZ, R4 ;  /* 0x000000ffff0f7224 */ /* 0x000fe200078e0004 */
[----:B------:R-:W-:Y:S01]  /*0d60*/  MOV R6, R27 ;  /* 0x0000001b00067202 */ /* 0x000fe20000000f00 */
[----:B------:R-:W-:Y:S01]  /*0d70*/  IMAD.MOV.U32 R7, RZ, RZ, R26 ;  /* 0x000000ffff077224 */ /* 0x000fe200078e001a */
[----:B---3--:R-:W-:Y:S01]  /*0d80*/  DSETP.MAX.AND P0, P1, R26, R8, PT ;  /* 0x000000081a00722a */ /* 0x008fe2000390f000 */
[----:B------:R-:W-:Y:S01]  /*0d90*/  IMAD.MOV.U32 R24, RZ, RZ, R5 ;  /* 0x000000ffff187224 */ /* 0x000fe200078e0005 */
[----:B------:R-:W-:Y:S01]  /*0da0*/  DSETP.MIN.AND P2, P3, R4, R10, PT ;  /* 0x0000000a0400722a */ /* 0x000fe20003b40000 */
[----:B------:R-:W-:Y:S01]  /*0db0*/  MOV R26, R10 ;  /* 0x0000000a001a7202 */ /* 0x000fe20000000f00 */
[----:B------:R-:W-:-:S02]  /*0dc0*/  IMAD.MOV.U32 R4, RZ, RZ, R8 ;  /* 0x000000ffff047224 */ /* 0x000fc400078e0008 */
[----:B------:R-:W-:Y:S02]  /*0dd0*/  FSEL R5, R6, R9, P0 ;  /* 0x0000000906057208 */ /* 0x000fe40000000000 */
[----:B------:R-:W-:Y:S02]  /*0de0*/  SEL R10, R15, R26, P2 ;  /* 0x0000001a0f0a7207 */ /* 0x000fe40001000000 */
[----:B------:R-:W-:Y:S02]  /*0df0*/  SEL R8, R7, R4, P0 ;  /* 0x0000000407087207 */ /* 0x000fe40000000000 */
[----:B------:R-:W-:Y:S02]  /*0e00*/  ISETP.NE.AND P0, PT, R14, RZ, PT ;  /* 0x000000ff0e00720c */ /* 0x000fe40003f05270 */
[----:B------:R-:W-:Y:S02]  /*0e10*/  FSEL R7, R24, R11, P2 ;  /* 0x0000000b18077208 */ /* 0x000fe40001000000 */
[----:B------:R-:W-:-:S02]  /*0e20*/  @P1 LOP3.LUT R5, R9, 0x80000, RZ, 0xfc, !PT ;  /* 0x0008000009051812 */ /* 0x000fc400078efcff */
[----:B------:R-:W-:-:S03]  /*0e30*/  @P3 LOP3.LUT R7, R11, 0x80000, RZ, 0xfc, !PT ;  /* 0x000800000b073812 */ /* 0x000fc600078efcff */
[----:B------:R-:W-:Y:S01]  /*0e40*/  IMAD.MOV.U32 R9, RZ, RZ, R5 ;  /* 0x000000ffff097224 */ /* 0x000fe200078e0005 */
[----:B------:R-:W-:-:S03]  /*0e50*/  MOV R11, R7 ;  /* 0x00000007000b7202 */ /* 0x000fc60000000f00 */
[----:B------:R-:W-:Y:S05]  /*0e60*/  @P0 BRA `(.L_x_4) ;  /* 0xfffffff4000c0947 */ /* 0x000fea000383ffff */
[----:B------:R-:W-:-:S07]  /*0e70*/  VIADD R24, R13, 0xfffffffd ;  /* 0xfffffffd0d187836 */ /* 0x000fce0000000000 */
.L_x_3:
[----:B------:R-:W-:-:S05]  /*0e80*/  VIADD R12, R17, 0xffffffff ;  /* 0xffffffff110c7836 */ /* 0x000fca0000000000 */
[----:B0-----:R-:W-:-:S13]  /*0e90*/  LOP3.LUT P0, R4, R12, 0x7, RZ, 0xc0, !PT ;  /* 0x000000070c047812 */ /* 0x001fda000780c0ff */
[----:B------:R-:W-:Y:S05]  /*0ea0*/  @!P0 BRA `(.L_x_2) ;  /* 0x0000000800bc8947 */ /* 0x000fea0003800000 */
[----:B------:R-:W-:Y:S02]  /*0eb0*/  ISETP.GE.U32.AND P1, PT, R4, 0x4, PT ;  /* 0x000000040400780c */ /* 0x000fe40003f26070 */
[----:B------:R-:W-:-:S11]  /*0ec0*/  LOP3.LUT P0, R12, R12, 0x3, RZ, 0xc0, !PT ;  /* 0x000000030c0c7812 */ /* 0x000fd6000780c0ff */
[----:B------:R-:W-:Y:S05]  /*0ed0*/  @!P1 BRA `(.L_x_5) ;  /* 0x0000000400609947 */ /* 0x000fea0003800000 */
[----:B------:R-:W0:Y:S01]  /*0ee0*/  LDC.64 R26, c[0x0][0x390] ;  /* 0x0000e400ff1a7b82 */ /* 0x000e220000000a00 */
[----:B------:R-:W-:-:S04]  /*0ef0*/  IMAD.IADD R14, R19, 0x1, R24 ;  /* 0x00000001130e7824 */ /* 0x000fc800078e0218 */
[----:B0-----:R-:W-:-:S06]  /*0f00*/  IMAD.WIDE.U32 R4, R14, 0x4, R26 ;  /* 0x000000040e047825 */ /* 0x001fcc00078e001a */
[----:B------:R-:W2:Y:S02]  /*0f10*/  LDG.E.CONSTANT R4, desc[UR6][R4.64] ;  /* 0x0000000604047981 */ /* 0x000ea4000c1e9900 */
[----:B--2---:R-:W-:-:S04]  /*0f20*/  IMAD R7, R4, R3, R16 ;  /* 0x0000000304077224 */ /* 0x004fc800078e0210 */
[----:B------:R-:W-:-:S06]  /*0f30*/  IMAD.WIDE R4, R7, 0x10, R22 ;  /* 0x0000001007047825 */ /* 0x000fcc00078e0216 */
[----:B------:R-:W2:Y:S01]  /*0f40*/  LDG.E.128.CONSTANT R4, desc[UR6][R4.64] ;  /* 0x0000000604047981 */ /* 0x000ea2000c1e9d00 */
[----:B-----5:R-:W-:Y:S01]  /*0f50*/  MOV R13, R11 ;  /* 0x0000000b000d7202 */ /* 0x020fe20000000f00 */
[----:B--2---:R-:W-:Y:S01]  /*0f60*/  DSETP.MIN.AND P3, P4, R10, R6, PT ;  /* 0x000000060a00722a */ /* 0x004fe20003c60000 */
[----:B------:R-:W-:Y:S01]  /*0f70*/  IMAD.MOV.U32 R15, RZ, RZ, R6 ;  /* 0x000000ffff0f7224 */ /* 0x000fe200078e0006 */
[----:B------:R-:W-:Y:S01]  /*0f80*/  DSETP.MAX.AND P1, P2, R8, R4, PT ;  /* 0x000000040800722a */ /* 0x000fe20003a2f000 */
[----:B------:R-:W-:Y:S01]  /*0f90*/  IMAD.MOV.U32 R6, RZ, RZ, R7 ;  /* 0x000000ffff067224 */ /* 0x000fe200078e0007 */
[----:B------:R-:W-:Y:S01]  /*0fa0*/  IADD3 R7, PT, PT, R14, 0x1, RZ ;  /* 0x000000010e077810 */ /* 0x000fe20007ffe0ff */
[----:B------:R-:W-:Y:S02]  /*0fb0*/  IMAD.MOV.U32 R11, RZ, RZ, R9 ;  /* 0x000000ffff0b7224 */ /* 0x000fe400078e0009 */
[----:B------:R-:W-:Y:S02]  /*0fc0*/  IMAD.MOV.U32 R9, RZ, RZ, R4 ;  /* 0x000000ffff097224 */ /* 0x000fe400078e0004 */
[----:B------:R-:W-:-:S02]  /*0fd0*/  IMAD.MOV.U32 R25, RZ, RZ, R5 ;  /* 0x000000ffff197224 */ /* 0x000fc400078e0005 */
[----:B------:R-:W-:-:S06]  /*0fe0*/  IMAD.WIDE.U32 R4, R7, 0x4, R26 ;  /* 0x0000000407047825 */ /* 0x000fcc00078e001a */
[----:B------:R-:W2:Y:S01]  /*0ff0*/  LDG.E.CONSTANT R4, desc[UR6][R4.64] ;  /* 0x0000000604047981 */ /* 0x000ea2000c1e9900 */
[----:B------:R-:W-:Y:S02]  /*1000*/  FSEL R13, R13, R6, P3 ;  /* 0x000000060d0d7208 */ /* 0x000fe40001800000 */
[----:B------:R-:W-:Y:S02]  /*1010*/  @P4 LOP3.LUT R13, R6, 0x80000, RZ, 0xfc, !PT ;  /* 0x00080000060d4812 */ /* 0x000fe400078efcff */
[----:B------:R-:W-:Y:S01]  /*1020*/  SEL R10, R10, R15, P3 ;  /* 0x0000000f0a0a7207 */ /* 0x000fe20001800000 */
        /* <DEDUP_REMOVED lines=9> */
[----:B------:R-:W-:Y:S02]  /*10c0*/  IMAD.MOV.U32 R29, RZ, RZ, R15 ;  /* 0x000000ffff1d7224 */ /* 0x000fe400078e000f */
[----:B------:R-:W-:Y:S01]  /*10d0*/  IMAD.MOV.U32 R9, RZ, RZ, R28 ;  /* 0x000000ffff097224 */ /* 0x000fe200078e001c */
[----:B--2---:R-:W-:Y:S01]  /*10e0*/  DSETP.MIN.AND P3, P4, R10, R6, PT ;  /* 0x000000060a00722a */ /* 0x004fe20003c60000 */
[----:B------:R-:W-:-:S02]  /*10f0*/  IMAD.MOV.U32 R15, RZ, RZ, R7 ;  /* 0x000000ffff0f7224 */ /* 0x000fc400078e0007 */
[----:B------:R-:W-:Y:S01]  /*1100*/  DSETP.MAX.AND P1, P2, R28, R4, PT ;  /* 0x000000041c00722a */ /* 0x000fe20003a2f000 */
[----:B------:R-:W-:Y:S01]  /*1110*/  VIADD R7, R14, 0x2 ;  /* 0x000000020e077836 */ /* 0x000fe20000000000 */
[----:B------:R-:W-:Y:S01]  /*1120*/  MOV R25, R4 ;  /* 0x0000000400197202 */ /* 0x000fe20000000f00 */
[----:B------:R-:W-:Y:S01]  /*1130*/  IMAD.MOV.U32 R28, RZ, RZ, R5 ;  /* 0x000000ffff1c7224 */ /* 0x000fe200078e0005 */
[----:B------:R-:W-:Y:S01]  /*1140*/  MOV R10, R29 ;  /* 0x0000001d000a7202 */ /* 0x000fe20000000f00 */
[----:B------:R-:W-:-:S04]  /*1150*/  IMAD.WIDE.U32 R4, R7, 0x4, R26 ;  /* 0x0000000407047825 */ /* 0x000fc800078e001a */
[----:B------:R-:W-:Y:S02]  /*1160*/  IMAD.MOV.U32 R11, RZ, RZ, R6 ;  /* 0x000000ffff0b7224 */ /* 0x000fe400078e0006 */
[----:B------:R-:W2:Y:S01]  /*1170*/  LDG.E.CONSTANT R4, desc[UR6][R4.64] ;  /* 0x0000000604047981 */ /* 0x000ea2000c1e9900 */
[----:B------:R-:W-:-:S04]  /*1180*/  VIADD R7, R14, 0x3 ;  /* 0x000000030e077836 */ /* 0x000fc80000000000 */
[----:B------:R-:W-:-:S06]  /*1190*/  IMAD.WIDE.U32 R26, R7, 0x4, R26 ;  /* 0x00000004071a7825 */ /* 0x000fcc00078e001a */
[----:B------:R-:W3:Y:S01]  /*11a0*/  LDG.E.CONSTANT R26, desc[UR6][R26.64] ;  /* 0x000000061a1a7981 */ /* 0x000ee2000c1e9900 */
[----:B------:R-:W-:Y:S01]  /*11b0*/  SEL R14, R8, R11, P3 ;  /* 0x0000000b080e7207 */ /* 0x000fe20001800000 */
[----:B--2---:R-:W-:-:S04]  /*11c0*/  IMAD R7, R4, R3, R16 ;  /* 0x0000000304077224 */ /* 0x004fc800078e0210 */
[----:B------:R-:W-:-:S06]  /*11d0*/  IMAD.WIDE R4, R7, 0x10, R22 ;  /* 0x0000001007047825 */ /* 0x000fcc00078e0216 */
[----:B------:R-:W2:Y:S01]  /*11e0*/  LDG.E.128.CONSTANT R4, desc[UR6][R4.64] ;  /* 0x0000000604047981 */ /* 0x000ea2000c1e9d00 */
[----:B---3--:R-:W-:Y:S01]  /*11f0*/  IMAD R11, R26, R3, R16 ;  /* 0x000000031a0b7224 */ /* 0x008fe200078e0210 */
[----:B------:R-:W-:Y:S02]  /*1200*/  SEL R26, R9, R25, P1 ;  /* 0x00000019091a7207 */ /* 0x000fe40000800000 */
[----:B------:R-:W-:Y:S01]  /*1210*/  FSEL R25, R10, R28, P1 ;  /* 0x0000001c0a197208 */ /* 0x000fe20000800000 */
[----:B------:R-:W-:Y:S01]  /*1220*/  IMAD.WIDE R8, R11, 0x10, R22 ;  /* 0x000000100b087825 */ /* 0x000fe200078e0216 */
[----:B------:R-:W-:Y:S02]  /*1230*/  FSEL R13, R13, R15, P3 ;  /* 0x0000000f0d0d7208 */ /* 0x000fe40001800000 */
[----:B------:R-:W-:-:S03]  /*1240*/  @P2 LOP3.LUT R25, R28, 0x80000, RZ, 0xfc, !PT ;  /* 0x000800001c192812 */ /* 0x000fc600078efcff */
[----:B------:R-:W3:Y:S01]  /*1250*/  LDG.E.128.CONSTANT R8, desc[UR6][R8.64] ;  /* 0x0000000608087981 */ /* 0x000ee2000c1e9d00 */
[----:B------:R-:W-:Y:S01]  /*1260*/  @P4 LOP3.LUT R13, R15, 0x80000, RZ, 0xfc, !PT ;  /* 0x000800000f0d4812 */ /* 0x000fe200078efcff */
[----:B------:R-:W-:Y:S01]  /*1270*/  IMAD.MOV.U32 R27, RZ, RZ, R25 ;  /* 0x000000ffff1b7224 */ /* 0x000fe200078e0019 */
[----:B------:R-:W-:Y:S01]  /*1280*/  MOV R25, R26 ;  /* 0x0000001a00197202 */ /* 0x000fe20000000f00 */
[----:B------:R-:W-:Y:S02]  /*1290*/  VIADD R24, R24, 0x4 ;  /* 0x0000000418187836 */ /* 0x000fe40000000000 */
[----:B------:R-:W-:Y:S02]  /*12a0*/  IMAD.MOV.U32 R15, RZ, RZ, R13 ;  /* 0x000000ffff0f7224 */ /* 0x000fe400078e000d */
[----:B------:R-:W-:-:S04]  /*12b0*/  IMAD.MOV.U32 R13, RZ, RZ, R14 ;  /* 0x000000ffff0d7224 */ /* 0x000fc800078e000e */
[----:B--2---:R-:W-:Y:S02]  /*12c0*/  DSETP.MIN.AND P3, P4, R14, R6, PT ;  /* 0x000000060e00722a */ /* 0x004fe40003c60000 */
[----:B------:R-:W-:Y:S01]  /*12d0*/  DSETP.MAX.AND P1, P2, R26, R4, PT ;  /* 0x000000041a00722a */ /* 0x000fe20003a2f000 */
[----:B------:R-:W-:Y:S01]  /*12e0*/  IMAD.MOV.U32 R14, RZ, RZ, R4 ;  /* 0x000000ffff0e7224 */ /* 0x000fe200078e0004 */
[----:B------:R-:W-:Y:S02]  /*12f0*/  MOV R4, R6 ;  /* 0x0000000600047202 */ /* 0x000fe40000000f00 */
[----:B------:R-:W-:Y:S02]  /*1300*/  FSEL R15, R15, R7, P3 ;  /* 0x000000070f0f7208 */ /* 0x000fe40001800000 */
[----:B------:R-:W-:Y:S02]  /*1310*/  FSEL R27, R27, R5, P1 ;  /* 0x000000051b1b7208 */ /* 0x000fe40000800000 */
[----:B------:R-:W-:-:S02]  /*1320*/  SEL R4, R13, R4, P3 ;  /* 0x000000040d047207 */ /* 0x000fc40001800000 */
[----:B------:R-:W-:Y:S02]  /*1330*/  SEL R6, R25, R14, P1 ;  /* 0x0000000e19067207 */ /* 0x000fe40000800000 */
[----:B------:R-:W-:Y:S02]  /*1340*/  @P4 LOP3.LUT R15, R7, 0x80000, RZ, 0xfc, !PT ;  /* 0x00080000070f4812 */ /* 0x000fe400078efcff */
[----:B------:R-:W-:Y:S01]  /*1350*/  @P2 LOP3.LUT R27, R5, 0x80000, RZ, 0xfc, !PT ;  /* 0x00080000051b2812 */ /* 0x000fe200078efcff */
[----:B------:R-:W-:Y:S02]  /*1360*/  IMAD.MOV.U32 R13, RZ, RZ, R6 ;  /* 0x000000ffff0d7224 */ /* 0x000fe400078e0006 */
[----:B------:R-:W-:Y:S02]  /*1370*/  IMAD.MOV.U32 R5, RZ, RZ, R15 ;  /* 0x000000ffff057224 */ /* 0x000fe400078e000f */
[----:B------:R-:W-:Y:S02]  /*1380*/  IMAD.MOV.U32 R7, RZ, RZ, R27 ;  /* 0x000000ffff077224 */ /* 0x000fe400078e001b */
[----:B---3--:R-:W-:-:S02]  /*1390*/  IMAD.MOV.U32 R15, RZ, RZ, R10 ;  /* 0x000000ffff0f7224 */ /* 0x008fc400078e000a */
[----:B------:R-:W-:Y:S02]  /*13a0*/  DSETP.MIN.AND P3, P4, R4, R10, PT ;  /* 0x0000000a0400722a */ /* 0x000fe40003c60000 */
[----:B------:R-:W-:Y:S01]  /*13b0*/  DSETP.MAX.AND P1, P2, R6, R8, PT ;  /* 0x000000080600722a */ /* 0x000fe20003a2f000 */
[----:B------:R-:W-:Y:S01]  /*13c0*/  MOV R6, R4 ;  /* 0x0000000400067202 */ /* 0x000fe20000000f00 */
[----:B------:R-:W-:Y:S02]  /*13d0*/  IMAD.MOV.U32 R4, RZ, RZ, R8 ;  /* 0x000000ffff047224 */ /* 0x000fe400078e0008 */
[----:B------:R-:W-:Y:S02]  /*13e0*/  FSEL R5, R5, R11, P3 ;  /* 0x0000000b05057208 */ /* 0x000fe40001800000 */
[----:B------:R-:W-:Y:S02]  /*13f0*/  FSEL R7, R7, R9, P1 ;  /* 0x0000000907077208 */ /* 0x000fe40000800000 */
[----:B------:R-:W-:-:S02]  /*1400*/  SEL R8, R13, R4, P1 ;  /* 0x000000040d087207 */ /* 0x000fc40000800000 */
[----:B------:R-:W-:Y:S02]  /*1410*/  SEL R10, R6, R15, P3 ;  /* 0x0000000f060a7207 */ /* 0x000fe40001800000 */
[----:B------:R-:W-:Y:S02]  /*1420*/  @P4 LOP3.LUT R5, R11, 0x80000, RZ, 0xfc, !PT ;  /* 0x000800000b054812 */ /* 0x000fe400078efcff */
[----:B------:R-:W-:-:S03]  /*1430*/  @P2 LOP3.LUT R7, R9, 0x80000, RZ, 0xfc, !PT ;  /* 0x0008000009072812 */ /* 0x000fc600078efcff */
[----:B------:R-:W-:Y:S01]  /*1440*/  IMAD.MOV.U32 R11, RZ, RZ, R5 ;  /* 0x000000ffff0b7224 */ /* 0x000fe200078e0005 */
[----:B------:R-:W-:-:S07]  /*1450*/  MOV R9, R7 ;  /* 0x0000000700097202 */ /* 0x000fce0000000f00 */
.L_x_5:
[----:B------:R-:W-:Y:S05]  /*1460*/  @!P0 BRA `(.L_x_2) ;  /* 0x00000004004c8947 */ /* 0x000fea0003800000 */
[----:B------:R-:W-:-:S13]  /*1470*/  ISETP.NE.AND P0, PT, R12, 0x1, PT ;  /* 0x000000010c00780c */ /* 0x000fda0003f05270 */
[----:B------:R-:W0:Y:S01]  /*1480*/  @P0 LDC.64 R6, c[0x0][0x390] ;  /* 0x0000e400ff060b82 */ /* 0x000e220000000a00 */
[----:B------:R-:W-:-:S04]  /*1490*/  @P0 IMAD.IADD R13, R19, 0x1, R24 ;  /* 0x00000001130d0824 */ /* 0x000fc800078e0218 */
[----:B0-----:R-:W-:-:S06]  /*14a0*/  @P0 IMAD.WIDE.U32 R4, R13, 0x4, R6 ;  /* 0x000000040d040825 */ /* 0x001fcc00078e0006 */
[----:B------:R-:W2:Y:S01]  /*14b0*/  @P0 LDG.E.CONSTANT R4, desc[UR6][R4.64] ;  /* 0x0000000604040981 */ /* 0x000ea2000c1e9900 */
[----:B------:R-:W-:-:S04]  /*14c0*/  @P0 VIADD R27, R13, 0x1 ;  /* 0x000000010d1b0836 */ /* 0x000fc80000000000 */
[----:B------:R-:W-:-:S06]  /*14d0*/  @P0 IMAD.WIDE.U32 R26, R27, 0x4, R6 ;  /* 0x000000041b1a0825 */ /* 0x000fcc00078e0006 */
[----:B------:R-:W3:Y:S01]  /*14e0*/  @P0 LDG.E.CONSTANT R26, desc[UR6][R26.64] ;  /* 0x000000061a1a0981 */ /* 0x000ee2000c1e9900 */
[----:B--2---:R-:W-:-:S04]  /*14f0*/  @P0 IMAD R13, R4, R3, R16 ;  /* 0x00000003040d0224 */ /* 0x004fc800078e0210 */
[----:B------:R-:W-:-:S06]  /*1500*/  @P0 IMAD.WIDE R12, R13, 0x10, R22 ;  /* 0x000000100d0c0825 */ /* 0x000fcc00078e0216 */
[----:B------:R-:W2:Y:S01]  /*1510*/  @P0 LDG.E.128.CONSTANT R12, desc[UR6][R12.64] ;  /* 0x000000060c0c0981 */ /* 0x000ea2000c1e9d00 */
[----:B---3--:R-:W-:-:S04]  /*1520*/  @P0 IMAD R7, R26, R3, R16 ;  /* 0x000000031a070224 */ /* 0x008fc800078e0210 */
[----:B------:R-:W-:-:S06]  /*1530*/  @P0 IMAD.WIDE R4, R7, 0x10, R22 ;  /* 0x0000001007040825 */ /* 0x000fcc00078e0216 */
[----:B------:R-:W3:Y:S01]  /*1540*/  @P0 LDG.E.128.CONSTANT R4, desc[UR6][R4.64] ;  /* 0x0000000604040981 */ /* 0x000ee2000c1e9d00 */
[----:B------:R-:W-:Y:S01]  /*1550*/  @P0 IADD3 R24, PT, PT, R24, 0x2, RZ ;  /* 0x0000000218180810 */ /* 0x000fe20007ffe0ff */
[----:B--2--5:R-:W-:Y:S01]  /*1560*/  @P0 DSETP.MAX.AND P1, P2, R8, R12, PT ;  /* 0x0000000c0800022a */ /* 0x024fe20003a2f000 */
[----:B------:R-:W-:Y:S01]  /*1570*/  @P0 IMAD.MOV.U32 R26, RZ, RZ, R14 ;  /* 0x000000ffff1a0224 */ /* 0x000fe200078e000e */
[----:B------:R-:W-:Y:S01]  /*1580*/  @P0 DSETP.MIN.AND P3, P4, R10, R14, PT ;  /* 0x0000000e0a00022a */ /* 0x000fe20003c60000 */
[----:B------:R-:W-:Y:S01]  /*1590*/  @P0 MOV R25, R12 ;  /* 0x0000000c00190202 */ /* 0x000fe20000000f00 */
[----:B------:R-:W-:Y:S01]  /*15a0*/  @P0 IMAD.MOV.U32 R14, RZ, RZ, R9 ;  /* 0x000000ffff0e0224 */ /* 0x000fe200078e0009 */
[----:B------:R-:W-:Y:S01]  /*15b0*/  @P0 LOP3.LUT R27, R15, 0x80000, RZ, 0xfc, !PT ;  /* 0x000800000f1b0812 */ /* 0x000fe200078efcff */
[----:B------:R-:W-:-:S03]  /*15c0*/  @P0 IMAD.MOV.U32 R12, RZ, RZ, R11 ;  /* 0x000000ffff0c0224 */ /* 0x000fc600078e000b */
[----:B------:R-:W-:Y:S02]  /*15d0*/  @P0 FSEL R14, R14, R13, P1 ;  /* 0x0000000d0e0e0208 */ /* 0x000fe40000800000 */
[----:B------:R-:W-:Y:S01]  /*15e0*/  @P0 LOP3.LUT R13, R13, 0x80000, RZ, 0xfc, !PT ;  /* 0x000800000d0d0812 */ /* 0x000fe200078efcff */
[----:B---3--:R-:W-:Y:S01]  /*15f0*/  @P0 IMAD.MOV.U32 R29, RZ, RZ, R4 ;  /* 0x000000ffff1d0224 */ /* 0x008fe200078e0004 */
[----:B------:R-:W-:Y:S02]  /*1600*/  @P0 FSEL R12, R12, R15, P3 ;  /* 0x0000000f0c0c0208 */ /* 0x000fe40001800000 */
[----:B------:R-:W-:Y:S02]  /*1610*/  @P0 SEL R15, R13, R14, P2 ;  /* 0x0000000e0d0f0207 */ /* 0x000fe40001000000 */
[----:B------:R-:W-:Y:S02]  /*1620*/  @P0 SEL R13, R27, R12, P4 ;  /* 0x0000000c1b0d0207 */ /* 0x000fe40002000000 */
[----:B------:R-:W-:-:S03]  /*1630*/  @P0 MOV R12, R8 ;  /* 0x00000008000c0202 */ /* 0x000fc60000000f00 */
[----:B------:R-:W-:Y:S01]  /*1640*/  @P0 IMAD.MOV.U32 R28, RZ, RZ, R13 ;  /* 0x000000ffff1c0224 */ /* 0x000fe200078e000d */
[----:B------:R-:W-:Y:S01]  /*1650*/  @P0 SEL R14, R12, R25, P1 ;  /* 0x000000190c0e0207 */ /* 0x000fe20000800000 */
[----:B------:R-:W-:Y:S01]  /*1660*/  @P0 IMAD.MOV.U32 R25, RZ, RZ, R10 ;  /* 0x000000ffff190224 */ /* 0x000fe200078e000a */
[----:B------:R-:W-:-:S04]  /*1670*/  LOP3.LUT R12, R17, 0x1, RZ, 0xc0, !PT ;  /* 0x00000001110c7812 */ /* 0x000fc800078ec0ff */
[----:B------:R-:W-:Y:S02]  /*1680*/  ISETP.NE.U32.AND P1, PT, R12, 0x1, PT ;  /* 0x000000010c00780c */ /* 0x000fe40003f25070 */
[----:B------:R-:W-:Y:S01]  /*1690*/  @P0 SEL R12, R25, R26, P3 ;  /* 0x0000001a190c0207 */ /* 0x000fe20001800000 */
[----:B------:R-:W-:Y:S01]  /*16a0*/  @P0 DSETP.MAX.AND P2, P3, R14, R4, PT ;  /* 0x000000040e00022a */ /* 0x000fe20003b4f000 */
[----:B------:R-:W-:Y:S02]  /*16b0*/  @P0 IMAD.MOV.U32 R26, RZ, RZ, R14 ;  /* 0x000000ffff1a0224 */ /* 0x000fe400078e000e */
[----:B------:R-:W-:Y:S01]  /*16c0*/  @P0 MOV R27, R12 ;  /* 0x0000000c001b0202 */ /* 0x000fe20000000f00 */
[----:B------:R-:W-:Y:S01]  /*16d0*/  @P0 IMAD.MOV.U32 R4, RZ, RZ, R5 ;  /* 0x000000ffff040224 */ /* 0x000fe200078e0005 */
[----:B------:R-:W-:Y:S01]  /*16e0*/  @P0 DSETP.MIN.AND P4, P5, R12, R6, PT ;  /* 0x000000060c00022a */ /* 0x000fe20003d80000 */
[----:B------:R-:W-:-:S04]  /*16f0*/  @P0 IMAD.MOV.U32 R25, RZ, RZ, R15 ;  /* 0x000000ffff190224 */ /* 0x000fc800078e000f */
[----:B------:R-:W0:Y:S01]  /*1700*/  @P1 LDC.64 R12, c[0x0][0x390] ;  /* 0x0000e400ff0c1b82 */ /* 0x000e220000000a00 */
[----:B------:R-:W-:-:S04]  /*1710*/  @P1 IMAD.IADD R5, R19, 0x1, R24 ;  /* 0x0000000113051824 */ /* 0x000fc800078e0218 */
[----:B0-----:R-:W-:-:S06]  /*1720*/  @P1 IMAD.WIDE.U32 R12, R5, 0x4, R12 ;  /* 0x00000004050c1825 */ /* 0x001fcc00078e000c */
[----:B------:R-:W2:Y:S01]  /*1730*/  @P1 LDG.E.CONSTANT R12, desc[UR6][R12.64] ;  /* 0x000000060c0c1981 */ /* 0x000ea2000c1e9900 */
[----:B------:R-:W-:Y:S02]  /*1740*/  @P0 FSEL R25, R25, R4, P2 ;  /* 0x0000000419190208 */ /* 0x000fe40001000000 */
[----:B------:R-:W-:Y:S01]  /*1750*/  @P0 LOP3.LUT R4, R4, 0x80000, RZ, 0xfc, !PT ;  /* 0x0008000004040812 */ /* 0x000fe200078efcff */
[----:B--2---:R-:W-:-:S04]  /*1760*/  @P1 IMAD R5, R12, R3, R16 ;  /* 0x000000030c051224 */ /* 0x004fc800078e0210 */
[----:B------:R-:W-:-:S06]  /*1770*/  @P1 IMAD.WIDE R12, R5, 0x10, R22 ;  /* 0x00000010050c1825 */ /* 0x000fcc00078e0216 */
[----:B------:R-:W2:Y:S01]  /*1780*/  @P1 LDG.E.128.CONSTANT R12, desc[UR6][R12.64] ;  /* 0x000000060c0c1981 */ /* 0x000ea2000c1e9d00 */
[----:B------:R-:W-:Y:S01]  /*1790*/  @P0 IMAD.MOV.U32 R5, RZ, RZ, R7 ;  /* 0x000000ffff050224 */ /* 0x000fe200078e0007 */
[----:B------:R-:W-:Y:S02]  /*17a0*/  @P0 SEL R26, R26, R29, P2 ;  /* 0x0000001d1a1a0207 */ /* 0x000fe40001000000 */
[----:B------:R-:W-:Y:S02]  /*17b0*/  @P0 SEL R25, R4, R25, P3 ;  /* 0x0000001904190207 */ /* 0x000fe40001800000 */
[----:B------:R-:W-:Y:S01]  /*17c0*/  @P0 FSEL R28, R28, R5, P4 ;  /* 0x000000051c1c0208 */ /* 0x000fe20002000000 */
[----:B------:R-:W-:Y:S01]  /*17d0*/  @P0 IMAD.MOV.U32 R8, RZ, RZ, R26 ;  /* 0x000000ffff080224 */ /* 0x000fe200078e001a */
[----:B------:R-:W-:Y:S02]  /*17e0*/  @P0 LOP3.LUT R5, R5, 0x80000, RZ, 0xfc, !PT ;  /* 0x0008000005050812 */ /* 0x000fe400078efcff */
[----:B------:R-:W-:Y:S01]  /*17f0*/  @P0 SEL R6, R27, R6, P4 ;  /* 0x000000061b060207 */ /* 0x000fe20002000000 */
[----:B------:R-:W-:Y:S01]  /*1800*/  @P1 IMAD.MOV.U32 R4, RZ, RZ, R8 ;  /* 0x000000ffff041224 */ /* 0x000fe200078e0008 */
[----:B------:R-:W-:-:S02]  /*1810*/  @P0 SEL R5, R5, R28, P5 ;  /* 0x0000001c05050207 */ /* 0x000fc40002800000 */
[----:B------:R-:W-:Y:S01]  /*1820*/  @P0 MOV R9, R25 ;  /* 0x0000001900090202 */ /* 0x000fe20000000f00 */
[----:B------:R-:W-:Y:S01]  /*1830*/  @P0 IMAD.MOV.U32 R10, RZ, RZ, R6 ;  /* 0x000000ffff0a0224 */ /* 0x000fe200078e0006 */
[----:B------:R-:W-:-:S05]  /*1840*/  @P0 MOV R11, R5 ;  /* 0x00000005000b0202 */ /* 0x000fca0000000f00 */
[----:B------:R-:W-:Y:S01]  /*1850*/  @P1 IMAD.MOV.U32 R5, RZ, RZ, R11 ;  /* 0x000000ffff051224 */ /* 0x000fe200078e000b */
[----:B--2---:R-:W-:Y:S01]  /*1860*/  @P1 DSETP.MAX.AND P2, P3, R8, R12, PT ;  /* 0x0000000c0800122a */ /* 0x004fe20003b4f000 */
[----:B------:R-:W-:Y:S01]  /*1870*/  @P1 IMAD.MOV.U32 R7, RZ, RZ, R12 ;  /* 0x000000ffff071224 */ /* 0x000fe200078e000c */
[----:B------:R-:W-:Y:S01]  /*1880*/  @P1 DSETP.MIN.AND P0, P4, R10, R14, PT ;  /* 0x0000000e0a00122a */ /* 0x000fe20003c00000 */
[----:B------:R-:W-:Y:S02]  /*1890*/  @P1 IMAD.MOV.U32 R12, RZ, RZ, R15 ;  /* 0x000000ffff0c1224 */ /* 0x000fe400078e000f */
[----:B------:R-:W-:Y:S01]  /*18a0*/  @P1 IMAD.MOV.U32 R23, RZ, RZ, R13 ;  /* 0x000000ffff171224 */ /* 0x000fe200078e000d */
[----:B------:R-:W-:Y:S01]  /*18b0*/  @P1 SEL R7, R4, R7, P2 ;  /* 0x0000000704071207 */ /* 0x000fe20001000000 */
[----:B------:R-:W-:Y:S01]  /*18c0*/  @P1 IMAD.MOV.U32 R6, RZ, RZ, R14 ;  /* 0x000000ffff061224 */ /* 0x000fe200078e000e */
[----:B------:R-:W-:Y:S02]  /*18d0*/  @P1 MOV R4, R9 ;  /* 0x0000000900041202 */ /* 0x000fe40000000f00 */
[----:B------:R-:W-:Y:S01]  /*18e0*/  @P1 FSEL R13, R5, R12, P0 ;  /* 0x0000000c050d1208 */ /* 0x000fe20000000000 */
[----:B------:R-:W-:Y:S01]  /*18f0*/  @P1 IMAD.MOV.U32 R5, RZ, RZ, R10 ;  /* 0x000000ffff051224 */ /* 0x000fe200078e000a */
[----:B------:R-:W-:Y:S01]  /*1900*/  @P1 FSEL R4, R4, R23, P2 ;  /* 0x0000001704041208 */ /* 0x000fe20001000000 */
[----:B------:R-:W-:Y:S01]  /*1910*/  @P1 IMAD.MOV.U32 R8, RZ, RZ, R7 ;  /* 0x000000ffff081224 */ /* 0x000fe200078e0007 */
[----:B------:R-:W-:-:S02]  /*1920*/  @P1 LOP3.LUT R12, R12, 0x80000, RZ, 0xfc, !PT ;  /* 0x000800000c0c1812 */ /* 0x000fc400078efcff */
[----:B------:R-:W-:Y:S02]  /*1930*/  @P1 LOP3.LUT R23, R23, 0x80000, RZ, 0xfc, !PT ;  /* 0x0008000017171812 */ /* 0x000fe400078efcff */
[----:B------:R-:W-:Y:S02]  /*1940*/  @P1 SEL R6, R5, R6, P0 ;  /* 0x0000000605061207 */ /* 0x000fe40000000000 */
[----:B------:R-:W-:Y:S02]  /*1950*/  @P1 SEL R13, R12, R13, P4 ;  /* 0x0000000d0c0d1207 */ /* 0x000fe40002000000 */
[----:B------:R-:W-:Y:S01]  /*1960*/  @P1 SEL R4, R23, R4, P3 ;  /* 0x0000000417041207 */ /* 0x000fe20001800000 */
[----:B------:R-:W-:Y:S02]  /*1970*/  @P1 IMAD.MOV.U32 R10, RZ, RZ, R6 ;  /* 0x000000ffff0a1224 */ /* 0x000fe400078e0006 */
[----:B------:R-:W-:Y:S01]  /*1980*/  @P1 IMAD.MOV.U32 R11, RZ, RZ, R13 ;  /* 0x000000ffff0b1224 */ /* 0x000fe200078e000d */
[----:B------:R-:W-:-:S07]  /*1990*/  @P1 MOV R9, R4 ;  /* 0x0000000400091202 */ /* 0x000fce0000000f00 */
.L_x_2:
[----:B------:R-:W1:Y:S01]  /*19a0*/  S2UR UR5, SR_CgaCtaId ;  /* 0x00000000000579c3 */ /* 0x000e620000008800 */
[----:B------:R-:W-:Y:S01]  /*19b0*/  UMOV UR4, 0x400 ;  /* 0x0000040000047882 */ /* 0x000fe20000000000 */
[----:B0-----:R-:W-:Y:S01]  /*19c0*/  IMAD R7, R16, 0x8, R21 ;  /* 0x0000000810077824 */ /* 0x001fe200078e0215 */
[----:B-1----:R-:W-:-:S06]  /*19d0*/  ULEA UR4, UR5, UR4, 0x18 ;  /* 0x0000000405047291 */ /* 0x002fcc000f8ec0ff */
[----:B------:R-:W-:-:S05]  /*19e0*/  IMAD.U32 R4, RZ, RZ, UR4 ;  /* 0x00000004ff047e24 */ /* 0x000fca000f8e00ff */
[C---:B------:R-:W-:Y:S01]  /*19f0*/  LEA R5, R16.reuse, R4, 0x3 ;  /* 0x0000000410057211 */ /* 0x040fe200078e18ff */
[----:B------:R-:W-:-:S04]  /*1a00*/  VIADD R16, R16, 0x20 ;  /* 0x0000002010107836 */ /* 0x000fc80000000000 */
[----:B-----5:R1:W-:Y:S01]  /*1a10*/  STS.64 [R5], R8 ;  /* 0x0000000805007388 */ /* 0x0203e20000000a00 */
[----:B------:R-:W-:-:S03]  /*1a20*/  ISETP.GE.AND P0, PT, R16, R20, PT ;  /* 0x000000141000720c */ /* 0x000fc60003f06270 */
[----:B------:R1:W-:Y:S10]  /*1a30*/  STS.64 [R7], R10 ;  /* 0x0000000a07007388 */ /* 0x0003f40000000a00 */
[----:B------:R-:W-:Y:S05]  /*1a40*/  @!P0 BRA `(.L_x_6) ;  /* 0xffffffe400d48947 */ /* 0x000fea000383ffff */
.L_x_1:
[----:B------:R-:W-:Y:S05]  /*1a50*/  BSYNC.RECONVERGENT B0 ;  /* 0x0000000000007941 */ /* 0x000fea0003800200 */
.L_x_0:
[----:B------:R-:W-:Y:S01]  /*1a60*/  VIADD R6, R2, 0x1 ;  /* 0x0000000102067836 */ /* 0x000fe20000000000 */
[----:B-1----:R-:W-:Y:S01]  /*1a70*/  IADD3 R5, PT, PT, R20, -0x2, RZ ;  /* 0xfffffffe14057810 */ /* 0x002fe20007ffe0ff */
[----:B------:R-:W-:Y:S01]  /*1a80*/  BAR.SYNC.DEFER_BLOCKING 0x0 ;  /* 0x0000000000007b1d */ /* 0x000fe20000010000 */
[----:B------:R-:W-:Y:S02]  /*1a90*/  IMAD R0, R0, R3, RZ ;  /* 0x0000000300007224 */ /* 0x000fe400078e02ff */
[----:B------:R-:W-:-:S03]  /*1aa0*/  ISETP.GE.AND P0, PT, R6, R5, PT ;  /* 0x000000050600720c */ /* 0x000fc60003f06270 */
[----:B------:R-:W-:Y:S10]  /*1ab0*/  BSSY.RECONVERGENT B0, `(.L_x_7) ;  /* 0x0000101000007945 */ /* 0x000ff40003800200 */
[----:B------:R-:W-:Y:S05]  /*1ac0*/  @P0 BRA `(.L_x_8) ;  /* 0x0000000c00fc0947 */ /* 0x000fea0003800000 */
[----:B------:R-:W-:Y:S01]  /*1ad0*/  VIADDMNMX R7, R2, 0x21, R5, !PT ;  /* 0x0000002102077846 */ /* 0x000fe20007800105 */
[----:B------:R-:W-:Y:S03]  /*1ae0*/  BSSY.RECONVERGENT B1, `(.L_x_9) ;  /* 0x0000044000017945 */ /* 0x000fe60003800200 */
[----:B------:R-:W-:-:S04]  /*1af0*/  IADD3 R7, PT, PT, R7, -0x2, -R2 ;  /* 0xfffffffe07077810 */ /* 0x000fc80007ffe802 */
[----:B------:R-:W-:-:S04]  /*1b00*/  LOP3.LUT R8, R7, 0x60, RZ, 0xc0, !PT ;  /* 0x0000006007087812 */ /* 0x000fc800078ec0ff */
[----:B------:R-:W-:-:S13]  /*1b10*/  ISETP.NE.AND P0, PT, R8, 0x60, PT ;  /* 0x000000600800780c */ /* 0x000fda0003f05270 */
[----:B------:R-:W-:Y:S05]  /*1b20*/  @!P0 BRA `(.L_x_10) ;  /* 0x0000000000fc8947 */ /* 0x000fea0003800000 */
[----:B------:R-:W-:Y:S01]  /*1b30*/  LEA.HI R6, R7, 0x1, RZ, 0x1b ;  /* 0x0000000107067811 */ /* 0x000fe200078fd8ff */
[----:B------:R-:W-:Y:S01]  /*1b40*/  BSSY.RECONVERGENT B2, `(.L_x_11) ;  /* 0x000003c000027945 */ /* 0x000fe20003800200 */
[C---:B------:R-:W-:Y:S01]  /*1b50*/  IADD3 R22, PT, PT, R2.reuse, 0x1, R0 ;  /* 0x0000000102167810 */ /* 0x040fe20007ffe000 */
[----:B------:R-:W-:Y:S01]  /*1b60*/  IMAD R23, R2, 0x8, R4 ;  /* 0x0000000802177824 */ /* 0x000fe200078e0204 */
[----:B------:R-:W-:Y:S01]  /*1b70*/  LOP3.LUT R24, R6, 0x3, RZ, 0xc0, !PT ;  /* 0x0000000306187812 */ /* 0x000fe200078ec0ff */
[----:B------:R-:W-:-:S03]  /*1b80*/  IMAD.MOV.U32 R6, RZ, RZ, R2 ;  /* 0x000000ffff067224 */ /* 0x000fc600078e0002 */
[----:B------:R-:W-:-:S07]  /*1b90*/  IADD3 R24, PT, PT, -R24, RZ, RZ ;  /* 0x000000ff18187210 */ /* 0x000fce0007ffe1ff */
.L_x_12:
[----:B0-----:R-:W0:Y:S01]  /*1ba0*/  LDC.64 R8, c[0x0][0x3b8] ;  /* 0x0000ee00ff087b82 */ /* 0x001e220000000a00 */
[----:B------:R-:W1:Y:S04]  /*1bb0*/  LDS.64 R18, [R23] ;  /* 0x0000000017127984 */ /* 0x000e680000000a00 */
[----:B------:R-:W2:Y:S01]  /*1bc0*/  LDS.64 R10, [R23+0x8] ;  /* 0x00000800170a7984 */ /* 0x000ea20000000a00 */
[----:B------:R-:W-:-:S03]  /*1bd0*/  IMAD R27, R3, 0x8, R23 ;  /* 0x00000008031b7824 */ /* 0x000fc600078e0217 */
[----:B------:R3:W-:Y:S04]  /*1be0*/  LDS.64 R14, [R23+0x10] ;  /* 0x00001000170e7984 */ /* 0x0007e80000000a00 */
[----:B------:R-:W-:Y:S04]  /*1bf0*/  LDS.64 R12, [R27] ;  /* 0x000000001b0c7984 */ /* 0x000fe80000000a00 */
[----:B------:R-:W4:Y:S01]  /*1c00*/  LDS.64 R16, [R27+0x8] ;  /* 0x000008001b107984 */ /* 0x000f220000000a00 */
[----:B0-----:R-:W-:-:S06]  /*1c10*/  IMAD.WIDE R8, R22, 0x8, R8 ;  /* 0x0000000816087825 */ /* 0x001fcc00078e0208 */
[----:B------:R-:W5:Y:S01]  /*1c20*/  LDG.E.64.CONSTANT R8, desc[UR6][R8.64] ;  /* 0x0000000608087981 */ /* 0x000f62000c1e9b00 */
[----:B------:R-:W-:Y:S01]  /*1c30*/  VIADD R24, R24, 0x1 ;  /* 0x0000000118187836 */ /* 0x000fe20000000000 */
[----:B---3--:R-:W-:Y:S01]  /*1c40*/  IADD3 R23, PT, PT, R23, 0x100, RZ ;  /* 0x0000010017177810 */ /* 0x008fe20007ffe0ff */
[----:B------:R-:W-:Y:S02]  /*1c50*/  VIADD R6, R6, 0x20 ;  /* 0x0000002006067836 */ /* 0x000fe40000000000 */
[----:B-1----:R-:W-:Y:S01]  /*1c60*/  IMAD.MOV.U32 R25, RZ, RZ, R18 ;  /* 0x000000ffff197224 */ /* 0x002fe200078e0012 */
[----:B------:R-:W-:Y:S01]  /*1c70*/  MOV R26, R19 ;  /* 0x00000013001a7202 */ /* 0x000fe20000000f00 */
[----:B--2---:R-:W-:Y:S01]  /*1c80*/  DSETP.MAX.AND P0, P1, R18, R10, PT ;  /* 0x0000000a1200722a */ /* 0x004fe2000390f000 */
[----:B------:R-:W-:Y:S02]  /*1c90*/  IMAD.MOV.U32 R18, RZ, RZ, R10 ;  /* 0x000000ffff127224 */ /* 0x000fe400078e000a */
[----:B------:R-:W-:-:S02]  /*1ca0*/  IMAD.MOV.U32 R19, RZ, RZ, R11 ;  /* 0x000000ffff137224 */ /* 0x000fc400078e000b */
[----:B------:R-:W0:Y:S01]  /*1cb0*/  LDS.64 R10, [R27+0x10] ;  /* 0x000010001b0a7984 */ /* 0x000e220000000a00 */
[----:B------:R-:W-:Y:S02]  /*1cc0*/  SEL R18, R25, R18, P0 ;  /* 0x0000001219127207 */ /* 0x000fe40000000000 */
[----:B------:R-:W-:Y:S01]  /*1cd0*/  FSEL R29, R26, R19, P0 ;  /* 0x000000131a1d7208 */ /* 0x000fe20000000000 */
[----:B----4-:R-:W-:Y:S01]  /*1ce0*/  DSETP.MIN.AND P2, P3, R12, R16, PT ;  /* 0x000000100c00722a */ /* 0x010fe20003b40000 */
[----:B------:R-:W-:-:S04]  /*1cf0*/  IMAD.MOV.U32 R28, RZ, RZ, R17 ;  /* 0x000000ffff1c7224 */ /* 0x000fc800078e0011 */
[----:B------:R-:W-:Y:S01]  /*1d00*/  @P1 LOP3.LUT R29, R19, 0x80000, RZ, 0xfc, !PT ;  /* 0x00080000131d1812 */ /* 0x000fe200078efcff */
[----:B------:R-:W-:Y:S02]  /*1d10*/  IMAD.MOV.U32 R26, RZ, RZ, R18 ;  /* 0x000000ffff1a7224 */ /* 0x000fe400078e0012 */
[----:B------:R-:W-:Y:S01]  /*1d20*/  IMAD.MOV.U32 R17, RZ, RZ, R14 ;  /* 0x000000ffff117224 */ /* 0x000fe200078e000e */
[----:B------:R-:W-:Y:S02]  /*1d30*/  MOV R19, R29 ;  /* 0x0000001d00137202 */ /* 0x000fe40000000f00 */
[----:B------:R-:W-:-:S03]  /*1d40*/  FSEL R13, R13, R28, P2 ;  /* 0x0000001c0d0d7208 */ /* 0x000fc60001000000 */
[----:B------:R-:W-:Y:S01]  /*1d50*/  IMAD.MOV.U32 R25, RZ, RZ, R19 ;  /* 0x000000ffff197224 */ /* 0x000fe200078e0013 */
[----:B------:R-:W-:Y:S01]  /*1d60*/  DSETP.MAX.AND P0, P1, R18, R14, PT ;  /* 0x0000000e1200722a */ /* 0x000fe2000390f000 */
[----:B------:R-:W-:Y:S02]  /*1d70*/  MOV R18, R12 ;  /* 0x0000000c00127202 */ /* 0x000fe40000000f00 */
[----:B------:R-:W-:Y:S02]  /*1d80*/  @P3 LOP3.LUT R13, R28, 0x80000, RZ, 0xfc, !PT ;  /* 0x000800001c0d3812 */ /* 0x000fe400078efcff */
[----:B------:R-:W-:Y:S02]  /*1d90*/  SEL R12, R18, R16, P2 ;  /* 0x00000010120c7207 */ /* 0x000fe40001000000 */
[----:B------:R-:W-:Y:S01]  /*1da0*/  SEL R14, R26, R17, P0 ;  /* 0x000000111a0e7207 */ /* 0x000fe20000000000 */
[----:B------:R-:W1:Y:S01]  /*1db0*/  LDC.64 R18, c[0x0][0x3b0] ;  /* 0x0000ec00ff127b82 */ /* 0x000e620000000a00 */
[----:B------:R-:W-:-:S04]  /*1dc0*/  MOV R28, R15 ;  /* 0x0000000f001c7202 */ /* 0x000fc80000000f00 */
[----:B------:R-:W-:Y:S01]  /*1dd0*/  FSEL R15, R25, R28, P0 ;  /* 0x0000001c190f7208 */ /* 0x000fe20000000000 */
[----:B------:R-:W-:Y:S01]  /*1de0*/  IMAD.MOV.U32 R25, RZ, RZ, R12 ;  /* 0x000000ffff197224 */ /* 0x000fe200078e000c */
[----:B------:R-:W-:Y:S01]  /*1df0*/  @P1 LOP3.LUT R15, R28, 0x80000, RZ, 0xfc, !PT ;  /* 0x000800001c0f1812 */ /* 0x000fe200078efcff */
[----:B------:R-:W2:Y:S01]  /*1e00*/  LDC.64 R16, c[0x0][0x3a8] ;  /* 0x0000ea00ff107b82 */ /* 0x000ea20000000a00 */
[----:B------:R-:W-:Y:S01]  /*1e10*/  ISETP.NE.AND P0, PT, R24, RZ, PT ;  /* 0x000000ff1800720c */ /* 0x000fe20003f05270 */
[----:B0-----:R-:W-:Y:S01]  /*1e20*/  DSETP.MIN.AND P2, P3, R12, R10, PT ;  /* 0x0000000a0c00722a */ /* 0x001fe20003b40000 */
[----:B------:R-:W-:-:S05]  /*1e30*/  IMAD.MOV.U32 R12, RZ, RZ, R11 ;  /* 0x000000ffff0c7224 */ /* 0x000fca00078e000b */
[----:B------:R-:W-:Y:S02]  /*1e40*/  SEL R10, R25, R10, P2 ;  /* 0x0000000a190a7207 */ /* 0x000fe40001000000 */
[----:B------:R-:W-:Y:S01]  /*1e50*/  FSEL R13, R13, R12, P2 ;  /* 0x0000000c0d0d7208 */ /* 0x000fe20001000000 */
[----:B-1----:R-:W-:-:S05]  /*1e60*/  IMAD.WIDE R18, R22, 0x8, R18 ;  /* 0x0000000816127825 */ /* 0x002fca00078e0212 */
[----:B------:R-:W-:-:S04]  /*1e70*/  @P3 LOP3.LUT R13, R12, 0x80000, RZ, 0xfc, !PT ;  /* 0x000800000c0d3812 */ /* 0x000fc800078efcff */
[----:B------:R-:W-:Y:S01]  /*1e80*/  MOV R11, R13 ;  /* 0x0000000d000b7202 */ /* 0x000fe20000000f00 */
[----:B--2---:R-:W-:-:S04]  /*1e90*/  IMAD.WIDE R16, R22, 0x8, R16 ;  /* 0x0000000816107825 */ /* 0x004fc800078e0210 */
[----:B------:R-:W-:Y:S01]  /*1ea0*/  VIADD R22, R22, 0x20 ;  /* 0x0000002016167836 */ /* 0x000fe20000000000 */
[----:B-----5:R-:W-:Y:S02]  /*1eb0*/  DADD R14, R14, -R8 ;  /* 0x000000000e0e7229 */ /* 0x020fe40000000808 */
[----:B------:R-:W-:-:S05]  /*1ec0*/  DADD R8, -R8, R10 ;  /* 0x0000000008087229 */ /* 0x000fca000000010a */
[----:B------:R0:W-:Y:S04]  /*1ed0*/  STG.E.64 desc[UR6][R16.64], R14 ;  /* 0x0000000e10007986 */ /* 0x0001e8000c101b06 */
[----:B------:R0:W-:Y:S01]  /*1ee0*/  STG.E.64 desc[UR6][R18.64], R8 ;  /* 0x0000000812007986 */ /* 0x0001e2000c101b06 */
[----:B------:R-:W-:Y:S05]  /*1ef0*/  @P0 BRA `(.L_x_12) ;  /* 0xfffffffc00280947 */ /* 0x000fea000383ffff */
[----:B------:R-:W-:Y:S05]  /*1f00*/  BSYNC.RECONVERGENT B2 ;  /* 0x0000000000027941 */ /* 0x000fea0003800200 */
.L_x_11:
[----:B------:R-:W-:-:S07]  /*1f10*/  VIADD R6, R6, 0x1 ;  /* 0x0000000106067836 */ /* 0x000fce0000000000 */
.L_x_10:
[----:B------:R-:W-:Y:S05]  /*1f20*/  BSYNC.RECONVERGENT B1 ;  /* 0x0000000000017941 */ /* 0x000fea0003800200 */
.L_x_9:
[----:B------:R-:W-:-:S13]  /*1f30*/  ISETP.GE.U32.AND P0, PT, R7, 0x60, PT ;  /* 0x000000600700780c */ /* 0x000fda0003f06070 */
[----:B------:R-:W-:Y:S05]  /*1f40*/  @!P0 BRA `(.L_x_8) ;  /* 0x0000000800dc8947 */ /* 0x000fea0003800000 */
[----:B------:R-:W-:Y:S01]  /*1f50*/  LEA R7, R3, 0x308, 0x3 ;  /* 0x0000030803077811 */ /* 0x000fe200078e18ff */
[----:B------:R-:W-:Y:S01]  /*1f60*/  IMAD R3, R6, 0x8, R4 ;  /* 0x0000000806037824 */ /* 0x000fe200078e0204 */
[----:B0-----:R-:W-:-:S07]  /*1f70*/  IADD3 R18, PT, PT, R0, R6, RZ ;  /* 0x0000000600127210 */ /* 0x001fce0007ffe0ff */
.L_x_13:
[----:B------:R-:W0:Y:S01]  /*1f80*/  LDS.64 R26, [R3+-0x8] ;  /* 0xfffff800031a7984 */ /* 0x000e220000000a00 */
[----:B------:R-:W-:-:S03]  /*1f90*/  IMAD.IADD R22, R7, 0x1, R3 ;  /* 0x0000000107167824 */ /* 0x000fc600078e0203 */
[----:B------:R-:W1:Y:S04]  /*1fa0*/  LDS.64 R10, [R3] ;  /* 0x00000000030a7984 */ /* 0x000e680000000a00 */
[----:B------:R-:W2:Y:S04]  /*1fb0*/  LDS.64 R8, [R3+0x8] ;  /* 0x0000080003087984 */ /* 0x000ea80000000a00 */
[----:B------:R-:W-:Y:S04]  /*1fc0*/  LDS.64 R24, [R3+0xf8] ;  /* 0x0000f80003187984 */ /* 0x000fe80000000a00 */
[----:B------:R-:W3:Y:S04]  /*1fd0*/  LDS.64 R12, [R3+0x100] ;  /* 0x00010000030c7984 */ /* 0x000ee80000000a00 */
[----:B------:R-:W-:Y:S04]  /*1fe0*/  LDS.64 R16, [R22+-0x310] ;  /* 0xfffcf00016107984 */ /* 0x000fe80000000a00 */
[----:B------:R-:W4:Y:S01]  /*1ff0*/  LDS.64 R14, [R22+-0x308] ;  /* 0xfffcf800160e7984 */ /* 0x000f220000000a00 */
[----:B0-----:R-:W-:Y:S01]  /*2000*/  MOV R19, R26 ;  /* 0x0000001a00137202 */ /* 0x001fe20000000f00 */
[----:B-1----:R-:W-:Y:S01]  /*2010*/  DSETP.MAX.AND P0, P1, R26, R10, PT ;  /* 0x0000000a1a00722a */ /* 0x002fe2000390f000 */
[----:B------:R-:W-:-:S02]  /*2020*/  IMAD.MOV.U32 R26, RZ, RZ, R10 ;  /* 0x000000ffff1a7224 */ /* 0x000fc400078e000a */
[----:B--2---:R-:W-:-:S03]  /*2030*/  IMAD.MOV.U32 R28, RZ, RZ, R9 ;  /* 0x000000ffff1c7224 */ /* 0x004fc600078e0009 */
[----:B------:R-:W-:Y:S02]  /*2040*/  FSEL R27, R27, R11, P0 ;  /* 0x0000000b1b1b7208 */ /* 0x000fe40000000000 */
[----:B------:R-:W-:Y:S01]  /*2050*/  SEL R26, R19, R26, P0 ;  /* 0x0000001a131a7207 */ /* 0x000fe20000000000 */
[----:B---3--:R-:W-:-:S04]  /*2060*/  DSETP.MAX.AND P2, P3, R24, R12, PT ;  /* 0x0000000c1800722a */ /* 0x008fc80003b4f000 */
[----:B------:R-:W-:Y:S01]  /*2070*/  IMAD.MOV.U32 R23, RZ, RZ, R26 ;  /* 0x000000ffff177224 */ /* 0x000fe200078e001a */
[----:B------:R-:W-:Y:S01]  /*2080*/  @P1 LOP3.LUT R27, R11, 0x80000, RZ, 0xfc, !PT ;  /* 0x000800000b1b1812 */ /* 0x000fe200078efcff */
[----:B------:R-:W-:Y:S01]  /*2090*/  IMAD.MOV.U32 R29, RZ, RZ, R12 ;  /* 0x000000ffff1d7224 */ /* 0x000fe200078e000c */
[----:B------:R-:W0:Y:S02]  /*20a0*/  LDS.64 R10, [R3+0x108] ;  /* 0x00010800030a7984 */ /* 0x000e240000000a00 */
[----:B------:R-:W-:Y:S02]  /*20b0*/  MOV R19, R27 ;  /* 0x0000001b00137202 */ /* 0x000fe40000000f00 */
[----:B------:R-:W-:Y:S01]  /*20c0*/  DSETP.MAX.AND P0, P1, R26, R8, PT ;  /* 0x000000081a00722a */ /* 0x000fe2000390f000 */
[----:B------:R-:W-:-:S05]  /*20d0*/  IMAD.MOV.U32 R26, RZ, RZ, R8 ;  /* 0x000000ffff1a7224 */ /* 0x000fca00078e0008 */
[----:B------:R-:W-:Y:S02]  /*20e0*/  FSEL R9, R19, R28, P0 ;  /* 0x0000001c13097208 */ /* 0x000fe40000000000 */
[----:B------:R-:W-:Y:S02]  /*20f0*/  SEL R8, R23, R26, P0 ;  /* 0x0000001a17087207 */ /* 0x000fe40000000000 */
[----:B------:R-:W1:Y:S04]  /*2100*/  LDS.64 R26, [R22+-0x300] ;  /* 0xfffd0000161a7984 */ /* 0x000e680000000a00 */
[----:B------:R-:W-:Y:S01]  /*2110*/  @P1 LOP3.LUT R9, R28, 0x80000, RZ, 0xfc, !PT ;  /* 0x000800001c091812 */ /* 0x000fe200078efcff */
[----:B----4-:R-:W-:Y:S01]  /*2120*/  DSETP.MIN.AND P0, P1, R16, R14, PT ;  /* 0x0000000e1000722a */ /* 0x010fe20003900000 */
[----:B------:R-:W-:Y:S01]  /*2130*/  MOV R28, R24 ;  /* 0x00000018001c7202 */ /* 0x000fe20000000f00 */
[----:B------:R-:W-:-:S03]  /*2140*/  IMAD.MOV.U32 R24, RZ, RZ, R13 ;  /* 0x000000ffff187224 */ /* 0x000fc600078e000d */
[----:B------:R-:W-:Y:S02]  /*2150*/  SEL R28, R28, R29, P2 ;  /* 0x0000001d1c1c7207 */ /* 0x000fe40001000000 */
[----:B------:R-:W-:Y:S02]  /*2160*/  FSEL R13, R25, R24, P2 ;  /* 0x00000018190d7208 */ /* 0x000fe40001000000 */
[----:B------:R-:W-:Y:S02]  /*2170*/  @P3 LOP3.LUT R13, R24, 0x80000, RZ, 0xfc, !PT ;  /* 0x00080000180d3812 */ /* 0x000fe400078efcff */
[----:B------:R-:W-:Y:S01]  /*2180*/  MOV R24, R16 ;  /* 0x0000001000187202 */ /* 0x000fe20000000f00 */
[----:B------:R-:W-:Y:S02]  /*2190*/  IMAD.MOV.U32 R16, RZ, RZ, R15 ;  /* 0x000000ffff107224 */ /* 0x000fe400078e000f */
[----:B------:R-:W-:Y:S01]  /*21a0*/  IMAD.MOV.U32 R29, RZ, RZ, R13 ;  /* 0x000000ffff1d7224 */ /* 0x000fe200078e000d */
[----:B------:R-:W-:-:S02]  /*21b0*/  SEL R24, R24, R14, P0 ;  /* 0x0000000e18187207 */ /* 0x000fc40000000000 */
[----:B------:R-:W-:Y:S01]  /*21c0*/  FSEL R12, R17, R16, P0 ;  /* 0x00000010110c7208 */ /* 0x000fe20000000000 */
[----:B------:R-:W2:Y:S01]  /*21d0*/  LDS.64 R14, [R22+-0x208] ;  /* 0xfffdf800160e7984 */ /* 0x000ea20000000a00 */
[----:B------:R-:W-:Y:S01]  /*21e0*/  @P1 LOP3.LUT R12, R16, 0x80000, RZ, 0xfc, !PT ;  /* 0x00080000100c1812 */ /* 0x000fe200078efcff */
[----:B------:R-:W-:Y:S01]  /*21f0*/  IMAD.MOV.U32 R19, RZ, RZ, R29 ;  /* 0x000000ffff137224 */ /* 0x000fe200078e001d */
[----:B0-----:R-:W-:Y:S01]  /*2200*/  DSETP.MAX.AND P2, P3, R28, R10, PT ;  /* 0x0000000a1c00722a */ /* 0x001fe20003b4f000 */
[----:B------:R-:W0:Y:S01]  /*2210*/  LDS.64 R16, [R22+-0x210] ;  /* 0xfffdf00016107984 */ /* 0x000e220000000a00 */
[----:B------:R-:W-:Y:S01]  /*2220*/  MOV R13, R28 ;  /* 0x0000001c000d7202 */ /* 0x000fe20000000f00 */
[----:B------:R-:W-:Y:S01]  /*2230*/  IMAD.MOV.U32 R28, RZ, RZ, R10 ;  /* 0x000000ffff1c7224 */ /* 0x000fe200078e000a */
[----:B------:R-:W-:Y:S01]  /*2240*/  MOV R23, R11 ;  /* 0x0000000b00177202 */ /* 0x000fe20000000f00 */
[----:B------:R-:W-:Y:S02]  /*2250*/  IMAD.MOV.U32 R25, RZ, RZ, R12 ;  /* 0x000000ffff197224 */ /* 0x000fe400078e000c */
[----:B------:R-:W-:Y:S01]  /*2260*/  IMAD.MOV.U32 R12, RZ, RZ, R24 ;  /* 0x000000ffff0c7224 */ /* 0x000fe200078e0018 */
[----:B------:R-:W-:-:S02]  /*2270*/  SEL R10, R13, R28, P2 ;  /* 0x0000001c0d0a7207 */ /* 0x000fc40001000000 */
[----:B------:R-:W3:Y:S01]  /*2280*/  LDC.64 R28, c[0x0][0x3b8] ;  /* 0x0000ee00ff1c7b82 */ /* 0x000ee20000000a00 */
[----:B------:R-:W-:Y:S01]  /*2290*/  MOV R11, R25 ;  /* 0x00000019000b7202 */ /* 0x000fe20000000f00 */
[----:B-1----:R-:W-:Y:S01]  /*22a0*/  DSETP.MIN.AND P0, P1, R24, R26, PT ;  /* 0x0000001a1800722a */ /* 0x002fe20003900000 */
[----:B------:R-:W-:Y:S02]  /*22b0*/  IMAD.MOV.U32 R13, RZ, RZ, R27 ;  /* 0x000000ffff0d7224 */ /* 0x000fe400078e001b */
[----:B------:R-:W-:-:S03]  /*22c0*/  IMAD.MOV.U32 R24, RZ, RZ, R26 ;  /* 0x000000ffff187224 */ /* 0x000fc600078e001a */
[----:B------:R-:W-:Y:S02]  /*22d0*/  FSEL R11, R11, R13, P0 ;  /* 0x0000000d0b0b7208 */ /* 0x000fe40000000000 */
[----:B------:R-:W-:-:S06]  /*22e0*/  SEL R12, R12, R24, P0 ;  /* 0x000000180c0c7207 */ /* 0x000fcc0000000000 */
[----:B------:R-:W-:Y:S01]  /*22f0*/  @P1 LOP3.LUT R11, R13, 0x80000, RZ, 0xfc, !PT ;  /* 0x000800000d0b1812 */ /* 0x000fe200078efcff */
[----:B---3--:R-:W-:Y:S01]  /*2300*/  IMAD.WIDE R28, R18, 0x8, R28 ;  /* 0x00000008121c7825 */ /* 0x008fe200078e021c */
[----:B--2---:R-:W-:-:S03]  /*2310*/  MOV R27, R15 ;  /* 0x0000000f001b7202 */ /* 0x004fc60000000f00 */
[----:B------:R-:W-:Y:S01]  /*2320*/  IMAD.MOV.U32 R26, RZ, RZ, R14 ;  /* 0x000000ffff1a7224 */ /* 0x000fe200078e000e */
[----:B0-----:R-:W-:Y:S01]  /*2330*/  DSETP.MIN.AND P0, P1, R16, R14, PT ;  /* 0x0000000e1000722a */ /* 0x001fe20003900000 */
[----:B------:R-:W-:Y:S01]  /*2340*/  MOV R24, R16 ;  /* 0x0000001000187202 */ /* 0x000fe20000000f00 */
[----:B------:R-:W2:Y:S01]  /*2350*/  LDG.E.64.CONSTANT R14, desc[UR6][R28.64] ;  /* 0x000000061c0e7981 */ /* 0x000ea2000c1e9b00 */
[----:B------:R-:W-:-:S03]  /*2360*/  IMAD.MOV.U32 R25, RZ, RZ, R17 ;  /* 0x000000ffff197224 */ /* 0x000fc600078e0011 */
[----:B------:R-:W3:Y:S01]  /*2370*/  LDG.E.64.CONSTANT R16, desc[UR6][R28.64+0x100] ;  /* 0x000100061c107981 */ /* 0x000ee2000c1e9b00 */
[----:B------:R-:W-:Y:S01]  /*2380*/  IMAD.MOV.U32 R13, RZ, RZ, R11 ;  /* 0x000000ffff0d7224 */ /* 0x000fe200078e000b */
[----:B------:R-:W-:Y:S02]  /*2390*/  FSEL R25, R25, R27, P0 ;  /* 0x0000001b19197208 */ /* 0x000fe40000000000 */
[----:B------:R-:W-:-:S04]  /*23a0*/  SEL R24, R24, R26, P0 ;  /* 0x0000001a18187207 */ /* 0x000fc80000000000 */
[----:B------:R-:W-:Y:S01]  /*23b0*/  @P1 LOP3.LUT R25, R27, 0x80000, RZ, 0xfc, !PT ;  /* 0x000800001b191812 */ /* 0x000fe200078efcff */
[----:B------:R-:W-:-:S03]  /*23c0*/  IMAD.MOV.U32 R26, RZ, RZ, R24 ;  /* 0x000000ffff1a7224 */ /* 0x000fc600078e0018 */
[----:B------:R-:W-:Y:S02]  /*23d0*/  MOV R11, R25 ;  /* 0x00000019000b7202 */ /* 0x000fe40000000f00 */
[----:B------:R-:W-:Y:S02]  /*23e0*/  FSEL R19, R19, R23, P2 ;  /* 0x0000001713137208 */ /* 0x000fe40001000000 */
[----:B------:R-:W-:Y:S01]  /*23f0*/  @P3 LOP3.LUT R19, R23, 0x80000, RZ, 0xfc, !PT ;  /* 0x0008000017133812 */ /* 0x000fe200078efcff */
[----:B--2---:R-:W-:Y:S02]  /*2400*/  DADD R8, R8, -R14 ;  /* 0x0000000008087229 */ /* 0x004fe4000000080e */
[----:B------:R-:W-:Y:S01]  /*2410*/  DADD R14, -R14, R12 ;  /* 0x000000000e0e7229 */ /* 0x000fe2000000010c */
[----:B------:R-:W0:Y:S02]  /*2420*/  LDC.64 R12, c[0x0][0x3a8] ;  /* 0x0000ea00ff0c7b82 */ /* 0x000e240000000a00 */
[----:B0-----:R-:W-:-:S05]  /*2430*/  IMAD.WIDE R12, R18, 0x8, R12 ;  /* 0x00000008120c7825 */ /* 0x001fca00078e020c */
[----:B------:R-:W-:Y:S04]  /*2440*/  STG.E.64 desc[UR6][R12.64], R8 ;  /* 0x000000080c007986 */ /* 0x000fe8000c101b06 */
[----:B------:R-:W0:Y:S02]  /*2450*/  LDS.64 R8, [R22+-0x200] ;  /* 0xfffe000016087984 */ /* 0x000e240000000a00 */
[----:B0-----:R-:W-:Y:S02]  /*2460*/  DSETP.MIN.AND P0, P1, R24, R8, PT ;  /* 0x000000081800722a */ /* 0x001fe40003900000 */
[----:B------:R-:W2:Y:S01]  /*2470*/  LDG.E.64.CONSTANT R24, desc[UR6][R28.64+0x200] ;  /* 0x000200061c187981 */ /* 0x000ea2000c1e9b00 */
[----:B------:R-:W-:Y:S02]  /*2480*/  IMAD.MOV.U32 R27, RZ, RZ, R8 ;  /* 0x000000ffff1b7224 */ /* 0x000fe400078e0008 */
[----:B------:R-:W-:-:S02]  /*2490*/  IMAD.MOV.U32 R23, RZ, RZ, R9 ;  /* 0x000000ffff177224 */ /* 0x000fc400078e0009 */
[----:B------:R-:W0:Y:S01]  /*24a0*/  LDC.64 R8, c[0x0][0x3b0] ;  /* 0x0000ec00ff087b82 */ /* 0x000e220000000a00 */
[----:B------:R-:W-:Y:S01]  /*24b0*/  SEL R26, R26, R27, P0 ;  /* 0x0000001b1a1a7207 */ /* 0x000fe20000000000 */
[----:B------:R-:W4:Y:S01]  /*24c0*/  LDG.E.64.CONSTANT R28, desc[UR6][R28.64+0x300] ;  /* 0x000300061c1c7981 */ /* 0x000f22000c1e9b00 */
[----:B0-----:R-:W-:-:S05]  /*24d0*/  IMAD.WIDE R8, R18, 0x8, R8 ;  /* 0x0000000812087825 */ /* 0x001fca00078e0208 */
[----:B------:R0:W-:Y:S02]  /*24e0*/  STG.E.64 desc[UR6][R8.64], R14 ;  /* 0x0000000e08007986 */ /* 0x0001e4000c101b06 */
[----:B0-----:R-:W-:Y:S02]  /*24f0*/  FSEL R14, R11, R23, P0 ;  /* 0x000000170b0e7208 */ /* 0x001fe40000000000 */
[----:B------:R-:W-:Y:S02]  /*2500*/  MOV R11, R19 ;  /* 0x00000013000b7202 */ /* 0x000fe40000000f00 */
[----:B------:R-:W-:-:S04]  /*2510*/  @P1 LOP3.LUT R14, R23, 0x80000, RZ, 0xfc, !PT ;  /* 0x00080000170e1812 */ /* 0x000fc800078efcff */
[----:B---3--:R-:W-:Y:S01]  /*2520*/  DADD R10, R10, -R16 ;  /* 0x000000000a0a7229 */ /* 0x008fe20000000810 */
[----:B------:R-:W-:Y:S02]  /*2530*/  IMAD.MOV.U32 R27, RZ, RZ, R14 ;  /* 0x000000ffff1b7224 */ /* 0x000fe400078e000e */
[----:B------:R-:W0:Y:S04]  /*2540*/  LDS.64 R14, [R3+0x1f8] ;  /* 0x0001f800030e7984 */ /* 0x000e280000000a00 */
[----:B------:R-:W-:Y:S04]  /*2550*/  STG.E.64 desc[UR6][R12.64+0x100], R10 ;  /* 0x0001000a0c007986 */ /* 0x000fe8000c101b06 */
[----:B------:R-:W1:Y:S01]  /*2560*/  LDS.64 R10, [R3+0x200] ;  /* 0x00020000030a7984 */ /* 0x000e620000000a00 */
[----:B------:R-:W-:Y:S01]  /*2570*/  DADD R16, -R16, R26 ;  /* 0x0000000010107229 */ /* 0x000fe2000000011a */
[----:B0-----:R-:W-:Y:S01]  /*2580*/  IMAD.MOV.U32 R19, RZ, RZ, R14 ;  /* 0x000000ffff137224 */ /* 0x001fe200078e000e */
[----:B-1----:R-:W-:Y:S01]  /*2590*/  DSETP.MAX.AND P0, P1, R14, R10, PT ;  /* 0x0000000a0e00722a */ /* 0x002fe2000390f000 */
[----:B------:R-:W-:Y:S01]  /*25a0*/  IMAD.MOV.U32 R26, RZ, RZ, R11 ;  /* 0x000000ffff1a7224 */ /* 0x000fe200078e000b */
[----:B------:R-:W-:-:S02]  /*25b0*/  MOV R14, R10 ;  /* 0x0000000a000e7202 */ /* 0x000fc40000000f00 */
[----:B------:R-:W0:Y:S02]  /*25c0*/  LDS.64 R10, [R3+0x208] ;  /* 0x00020800030a7984 */ /* 0x000e240000000a00 */
[----:B------:R-:W-:Y:S02]  /*25d0*/  FSEL R15, R15, R26, P0 ;  /* 0x0000001a0f0f7208 */ /* 0x000fe40000000000 */
[----:B------:R-:W-:-:S06]  /*25e0*/  SEL R14, R19, R14, P0 ;  /* 0x0000000e130e7207 */ /* 0x000fcc0000000000 */
[----:B------:R-:W-:Y:S01]  /*25f0*/  @P1 LOP3.LUT R15, R26, 0x80000, RZ, 0xfc, !PT ;  /* 0x000800001a0f1812 */ /* 0x000fe200078efcff */
[----:B------:R-:W-:Y:S01]  /*2600*/  IMAD.MOV.U32 R23, RZ, RZ, R14 ;  /* 0x000000ffff177224 */ /* 0x000fe200078e000e */
[----:B------:R1:W-:Y:S02]  /*2610*/  STG.E.64 desc[UR6][R8.64+0x100], R16 ;  /* 0x0001001008007986 */ /* 0x0003e4000c101b06 */
[----:B-1----:R-:W-:Y:S02]  /*2620*/  MOV R17, R15 ;  /* 0x0000000f00117202 */ /* 0x002fe40000000f00 */
[----:B0-----:R-:W-:Y:S01]  /*2630*/  DSETP.MAX.AND P0, P1, R14, R10, PT ;  /* 0x0000000a0e00722a */ /* 0x001fe2000390f000 */
[----:B------:R-:W-:Y:S02]  /*2640*/  IMAD.MOV.U32 R14, RZ, RZ, R10 ;  /* 0x000000ffff0e7224 */ /* 0x000fe400078e000a */
[----:B------:R-:W-:Y:S02]  /*2650*/  IMAD.MOV.U32 R19, RZ, RZ, R11 ;  /* 0x000000ffff137224 */ /* 0x000fe400078e000b */
[----:B------:R-:W-:Y:S01]  /*2660*/  LDS.64 R10, [R22+-0x108] ;  /* 0xfffef800160a7984 */ /* 0x000fe20000000a00 */
[----:B------:R-:W-:-:S03]  /*2670*/  SEL R16, R23, R14, P0 ;  /* 0x0000000e17107207 */ /* 0x000fc60000000000 */
[----:B------:R-:W0:Y:S02]  /*2680*/  LDS.64 R14, [R22+-0x110] ;  /* 0xfffef000160e7984 */ /* 0x000e240000000a00 */
[----:B0-----:R-:W-:Y:S01]  /*2690*/  MOV R23, R14 ;  /* 0x0000000e00177202 */ /* 0x001fe20000000f00 */
[----:B------:R-:W-:Y:S01]  /*26a0*/  DSETP.MIN.AND P2, P3, R14, R10, PT ;  /* 0x0000000a0e00722a */ /* 0x000fe20003b40000 */
[----:B------:R-:W-:Y:S02]  /*26b0*/  IMAD.MOV.U32 R14, RZ, RZ, R10 ;  /* 0x000000ffff0e7224 */ /* 0x000fe400078e000a */
[----:B------:R-:W-:-:S03]  /*26c0*/  IMAD.MOV.U32 R26, RZ, RZ, R15 ;  /* 0x000000ffff1a7224 */ /* 0x000fc600078e000f */
[----:B------:R-:W-:Y:S02]  /*26d0*/  SEL R10, R23, R14, P2 ;  /* 0x0000000e170a7207 */ /* 0x000fe40001000000 */
[----:B------:R-:W0:Y:S01]  /*26e0*/  LDS.64 R14, [R22+-0x100] ;  /* 0xffff0000160e7984 */ /* 0x000e220000000a00 */
[----:B------:R-:W-:-:S05]  /*26f0*/  FSEL R26, R26, R11, P2 ;  /* 0x0000000b1a1a7208 */ /* 0x000fca0001000000 */
[----:B------:R-:W-:-:S04]  /*2700*/  @P3 LOP3.LUT R26, R11, 0x80000, RZ, 0xfc, !PT ;  /* 0x000800000b1a3812 */ /* 0x000fc800078efcff */
[----:B------:R-:W-:Y:S02]  /*2710*/  MOV R11, R26 ;  /* 0x0000001a000b7202 */ /* 0x000fe40000000f00 */
[----:B------:R-:W-:Y:S02]  /*2720*/  FSEL R17, R17, R19, P0 ;  /* 0x0000001311117208 */ /* 0x000fe40000000000 */
[----:B------:R-:W-:Y:S01]  /*2730*/  @P1 LOP3.LUT R17, R19, 0x80000, RZ, 0xfc, !PT ;  /* 0x0008000013111812 */ /* 0x000fe200078efcff */
[----:B------:R-:W-:Y:S01]  /*2740*/  IMAD.MOV.U32 R19, RZ, RZ, R10 ;  /* 0x000000ffff137224 */ /* 0x000fe200078e000a */
[----:B0-----:R-:W-:Y:S01]  /*2750*/  DSETP.MIN.AND P2, P3, R10, R14, PT ;  /* 0x0000000e0a00722a */ /* 0x001fe20003b40000 */
[----:B------:R-:W-:-:S05]  /*2760*/  IMAD.MOV.U32 R10, RZ, RZ, R14 ;  /* 0x000000ffff0a7224 */ /* 0x000fca00078e000e */
[----:B------:R-:W-:Y:S02]  /*2770*/  FSEL R11, R11, R15, P2 ;  /* 0x0000000f0b0b7208 */ /* 0x000fe40001000000 */
[----:B------:R-:W-:-:S06]  /*2780*/  SEL R10, R19, R10, P2 ;  /* 0x0000000a130a7207 */ /* 0x000fcc0001000000 */
[----:B------:R-:W-:Y:S02]  /*2790*/  @P3 LOP3.LUT R11, R15, 0x80000, RZ, 0xfc, !PT ;  /* 0x000800000f0b3812 */ /* 0x000fe400078efcff */
[----:B------:R-:W0:Y:S01]  /*27a0*/  LDS.64 R14, [R3+0x2f8] ;  /* 0x0002f800030e7984 */ /* 0x000e220000000a00 */
[----:B--2---:R-:W-:-:S03]  /*27b0*/  DADD R16, R16, -R24 ;  /* 0x0000000010107229 */ /* 0x004fc60000000818 */
[----:B------:R-:W-:Y:S01]  /*27c0*/  DADD R24, -R24, R10 ;  /* 0x0000000018187229 */ /* 0x000fe2000000010a */
[----:B------:R-:W1:Y:S01]  /*27d0*/  LDS.64 R10, [R3+0x300] ;  /* 0x00030000030a7984 */ /* 0x000e620000000a00 */
[----:B0-----:R-:W-:-:S03]  /*27e0*/  MOV R23, R14 ;  /* 0x0000000e00177202 */ /* 0x001fc60000000f00 */
[----:B------:R-:W-:Y:S01]  /*27f0*/  STG.E.64 desc[UR6][R12.64+0x200], R16 ;  /* 0x000200100c007986 */ /* 0x000fe2000c101b06 */
[----:B------:R-:W-:-:S03]  /*2800*/  IMAD.MOV.U32 R19, RZ, RZ, R15 ;  /* 0x000000ffff137224 */ /* 0x000fc600078e000f */
[----:B------:R0:W-:Y:S04]  /*2810*/  STG.E.64 desc[UR6][R8.64+0x200], R24 ;  /* 0x0002001808007986 */ /* 0x0001e8000c101b06 */
[----:B------:R-:W2:Y:S01]  /*2820*/  LDS.64 R16, [R3+0x308] ;  /* 0x0003080003107984 */ /* 0x000ea20000000a00 */
[----:B-1----:R-:W-:Y:S01]  /*2830*/  DSETP.MAX.AND P0, P1, R14, R10, PT ;  /* 0x0000000a0e00722a */ /* 0x002fe2000390f000 */
[----:B------:R-:W-:Y:S01]  /*2840*/  IMAD.MOV.U32 R14, RZ, RZ, R10 ;  /* 0x000000ffff0e7224 */ /* 0x000fe200078e000a */
[----:B------:R-:W-:Y:S02]  /*2850*/  MOV R26, R11 ;  /* 0x0000000b001a7202 */ /* 0x000fe40000000f00 */
[----:B------:R-:W-:Y:S02]  /*2860*/  LDS.64 R10, [R22+-0x8] ;  /* 0xfffff800160a7984 */ /* 0x000fe40000000a00 */
[----:B0-----:R-:W-:-:S02]  /*2870*/  SEL R24, R23, R14, P0 ;  /* 0x0000000e17187207 */ /* 0x001fc40000000000 */
[----:B------:R-:W0:Y:S04]  /*2880*/  LDS.64 R14, [R22+-0x10] ;  /* 0xfffff000160e7984 */ /* 0x000e280000000a00 */
[----:B------:R-:W1:Y:S01]  /*2890*/  LDS.64 R22, [R22] ;  /* 0x0000000016167984 */ /* 0x000e620000000a00 */
[----:B------:R-:W-:Y:S02]  /*28a0*/  FSEL R19, R19, R26, P0 ;  /* 0x0000001a13137208 */ /* 0x000fe40000000000 */
[----:B------:R-:W-:-:S05]  /*28b0*/  @P1 LOP3.LUT R19, R26, 0x80000, RZ, 0xfc, !PT ;  /* 0x000800001a131812 */ /* 0x000fca00078efcff */
[----:B------:R-:W-:Y:S02]  /*28c0*/  IMAD.MOV.U32 R25, RZ, RZ, R19 ;  /* 0x000000ffff197224 */ /* 0x000fe400078e0013 */
[----:B------:R-:W-:-:S03]  /*28d0*/  IMAD.MOV.U32 R26, RZ, RZ, R24 ;  /* 0x000000ffff1a7224 */ /* 0x000fc600078e0018 */
[----:B------:R-:W-:Y:S01]  /*28e0*/  MOV R19, R25 ;  /* 0x0000001900137202 */ /* 0x000fe20000000f00 */
[----:B--2---:R-:W-:Y:S01]  /*28f0*/  DSETP.MAX.AND P0, P1, R24, R16, PT ;  /* 0x000000101800722a */ /* 0x004fe2000390f000 */
[----:B------:R-:W-:-:S05]  /*2900*/  IMAD.MOV.U32 R25, RZ, RZ, R16 ;  /* 0x000000ffff197224 */ /* 0x000fca00078e0010 */
[----:B------:R-:W-:Y:S01]  /*2910*/  SEL R16, R26, R25, P0 ;  /* 0x000000191a107207 */ /* 0x000fe20000000000 */
[----:B0-----:R-:W-:Y:S01]  /*2920*/  DSETP.MIN.AND P2, P3, R14, R10, PT ;  /* 0x0000000a0e00722a */ /* 0x001fe20003b40000 */
[----:B------:R-:W-:Y:S01]  /*2930*/  IMAD.MOV.U32 R24, RZ, RZ, R14 ;  /* 0x000000ffff187224 */ /* 0x000fe200078e000e */
[----:B------:R-:W-:-:S04]  /*2940*/  MOV R25, R10 ;  /* 0x0000000a00197202 */ /* 0x000fc80000000f00 */
[----:B------:R-:W-:Y:S02]  /*2950*/  FSEL R15, R15, R11, P2 ;  /* 0x0000000b0f0f7208 */ /* 0x000fe40001000000 */
[----:B------:R-:W-:-:S06]  /*2960*/  SEL R10, R24, R25, P2 ;  /* 0x00000019180a7207 */ /* 0x000fcc0001000000 */
[----:B------:R-:W-:-:S05]  /*2970*/  @P3 LOP3.LUT R15, R11, 0x80000, RZ, 0xfc, !PT ;  /* 0x000800000b0f3812 */ /* 0x000fca00078efcff */
[----:B------:R-:W-:-:S06]  /*2980*/  IMAD.MOV.U32 R11, RZ, RZ, R15 ;  /* 0x000000ffff0b7224 */ /* 0x000fcc00078e000f */
[----:B-1----:R-:W-:Y:S01]  /*2990*/  DSETP.MIN.AND P2, P3, R10, R22, PT ;  /* 0x000000160a00722a */ /* 0x002fe20003b40000 */
[----:B------:R-:W-:Y:S01]  /*29a0*/  IMAD.MOV.U32 R14, RZ, RZ, R23 ;  /* 0x000000ffff0e7224 */ /* 0x000fe200078e0017 */
[----:B------:R-:W-:Y:S02]  /*29b0*/  MOV R15, R11 ;  /* 0x0000000b000f7202 */ /* 0x000fe40000000f00 */
[----:B------:R-:W-:Y:S02]  /*29c0*/  FSEL R19, R19, R17, P0 ;  /* 0x0000001113137208 */ /* 0x000fe40000000000 */
[----:B------:R-:W-:Y:S02]  /*29d0*/  @P1 LOP3.LUT R19, R17, 0x80000, RZ, 0xfc, !PT ;  /* 0x0008000011131812 */ /* 0x000fe400078efcff */
[----:B------:R-:W-:-:S06]  /*29e0*/  FSEL R15, R15, R14, P2 ;  /* 0x0000000e0f0f7208 */ /* 0x000fcc0001000000 */
[----:B------:R-:W-:Y:S01]  /*29f0*/  @P3 LOP3.LUT R15, R14, 0x80000, RZ, 0xfc, !PT ;  /* 0x000800000e0f3812 */ /* 0x000fe200078efcff */
[----:B------:R-:W-:Y:S01]  /*2a00*/  IMAD.MOV.U32 R17, RZ, RZ, R19 ;  /* 0x000000ffff117224 */ /* 0x000fe200078e0013 */
[----:B------:R-:W-:-:S03]  /*2a10*/  SEL R10, R10, R22, P2 ;  /* 0x000000160a0a7207 */ /* 0x000fc60001000000 */
[----:B------:R-:W-:Y:S02]  /*2a20*/  IMAD.MOV.U32 R11, RZ, RZ, R15 ;  /* 0x000000ffff0b7224 */ /* 0x000fe400078e000f */
[----:B----4-:R-:W-:-:S04]  /*2a30*/  DADD R16, R16, -R28 ;  /* 0x0000000010107229 */ /* 0x010fc8000000081c */
[----:B------:R-:W-:Y:S01]  /*2a40*/  DADD R10, -R28, R10 ;  /* 0x000000001c0a7229 */ /* 0x000fe2000000010a */
[----:B------:R-:W-:Y:S02]  /*2a50*/  IADD3 R6, PT, PT, R6, 0x80, RZ ;  /* 0x0000008006067810 */ /* 0x000fe40007ffe0ff */
[----:B------:R1:W-:Y:S04]  /*2a60*/  STG.E.64 desc[UR6][R12.64+0x300], R16 ;  /* 0x000300100c007986 */ /* 0x0003e8000c101b06 */
[----:B------:R1:W-:Y:S01]  /*2a70*/  STG.E.64 desc[UR6][R8.64+0x300], R10 ;  /* 0x0003000a08007986 */ /* 0x0003e2000c101b06 */
[----:B------:R-:W-:Y:S01]  /*2a80*/  ISETP.GE.AND P0, PT, R6, R5, PT ;  /* 0x000000050600720c */ /* 0x000fe20003f06270 */
[----:B------:R-:W-:Y:S02]  /*2a90*/  VIADD R3, R3, 0x400 ;  /* 0x0000040003037836 */ /* 0x000fe40000000000 */
[----:B------:R-:W-:-:S10]  /*2aa0*/  VIADD R18, R18, 0x80 ;  /* 0x0000008012127836 */ /* 0x000fd40000000000 */
[----:B-1----:R-:W-:Y:S05]  /*2ab0*/  @!P0 BRA `(.L_x_13) ;  /* 0xfffffff400308947 */ /* 0x002fea000383ffff */
.L_x_8:
[----:B------:R-:W-:Y:S05]  /*2ac0*/  BSYNC.RECONVERGENT B0 ;  /* 0x0000000000007941 */ /* 0x000fea0003800200 */
.L_x_7:
[----:B------:R-:W-:-:S13]  /*2ad0*/  ISETP.NE.AND P0, PT, R2, RZ, PT ;  /* 0x000000ff0200720c */ /* 0x000fda0003f05270 */
[----:B------:R-:W-:Y:S05]  /*2ae0*/  @P0 EXIT ;  /* 0x000000000000094d */ /* 0x000fea0003800000 */
[----:B------:R-:W1:Y:S01]  /*2af0*/  LDC.64 R6, c[0x0][0x3b8] ;  /* 0x0000ee00ff067b82 */ /* 0x000e620000000a00 */
[----:B------:R-:W-:Y:S01]  /*2b00*/  IADD3 R2, PT, PT, R0, -0x1, R20 ;  /* 0xffffffff00027810 */ /* 0x000fe20007ffe014 */
[----:B0-----:R0:W2:Y:S01]  /*2b10*/  LDS.64 R14, [R4] ;  /* 0x00000000040e7984 */ /* 0x0010a20000000a00 */
[----:B------:R-:W-:-:S03]  /*2b20*/  LEA R3, R20, R4, 0x3 ;  /* 0x0000000414037211 */ /* 0x000fc600078e18ff */
[----:B------:R-:W3:Y:S02]  /*2b30*/  LDS.64 R16, [R21] ;  /* 0x0000000015107984 */ /* 0x000ee40000000a00 */
[----:B------:R-:W4:Y:S08]  /*2b40*/  LDC.64 R12, c[0x0][0x3a8] ;  /* 0x0000ea00ff0c7b82 */ /* 0x000f300000000a00 */
[----:B------:R-:W0:Y:S01]  /*2b50*/  LDC.64 R8, c[0x0][0x3b0] ;  /* 0x0000ec00ff087b82 */ /* 0x000e220000000a00 */
[--C-:B-1----:R-:W-:Y:S01]  /*2b60*/  IMAD.WIDE R10, R0, 0x8, R6.reuse ;  /* 0x00000008000a7825 */ /* 0x102fe200078e0206 */
[----:B------:R-:W1:Y:S03]  /*2b70*/  LDS.64 R18, [R3+-0x8] ;  /* 0xfffff80003127984 */ /* 0x000e660000000a00 */
[----:B------:R-:W-:-:S02]  /*2b80*/  IMAD.WIDE R6, R2, 0x8, R6 ;  /* 0x0000000802067825 */ /* 0x000fc400078e0206 */
[----:B------:R-:W2:Y:S04]  /*2b90*/  LDG.E.64.CONSTANT R10, desc[UR6][R10.64] ;  /* 0x000000060a0a7981 */ /* 0x000ea8000c1e9b00 */
[----:B------:R-:W1:Y:S01]  /*2ba0*/  LDG.E.64.CONSTANT R6, desc[UR6][R6.64] ;  /* 0x0000000606067981 */ /* 0x000e62000c1e9b00 */
[----:B------:R-:W-:-:S05]  /*2bb0*/  IMAD R20, R20, 0x8, R21 ;  /* 0x0000000814147824 */ /* 0x000fca00078e0215 */
[----:B------:R-:W5:Y:S01]  /*2bc0*/  LDS.64 R22, [R20+-0x8] ;  /* 0xfffff80014167984 */ /* 0x000f620000000a00 */
[C---:B0-----:R-:W-:Y:S01]  /*2bd0*/  IMAD.WIDE R4, R0.reuse, 0x8, R8 ;  /* 0x0000000800047825 */ /* 0x041fe200078e0208 */
[----:B--2---:R-:W-:Y:S02]  /*2be0*/  DADD R14, R14, -R10 ;  /* 0x000000000e0e7229 */ /* 0x004fe4000000080a */
[----:B---3--:R-:W-:Y:S02]  /*2bf0*/  DADD R10, -R10, R16 ;  /* 0x000000000a0a7229 */ /* 0x008fe40000000110 */
[----:B-1----:R-:W-:Y:S02]  /*2c00*/  DADD R18, R18, -R6 ;  /* 0x0000000012127229 */ /* 0x002fe40000000806 */
[----:B-----5:R-:W-:Y:S01]  /*2c10*/  DADD R22, -R6, R22 ;  /* 0x0000000006167229 */ /* 0x020fe20000000116 */
[----:B----4-:R-:W-:-:S04]  /*2c20*/  IMAD.WIDE R6, R0, 0x8, R12 ;  /* 0x0000000800067825 */ /* 0x010fc800078e020c */
[C---:B------:R-:W-:Y:S01]  /*2c30*/  IMAD.WIDE R12, R2.reuse, 0x8, R12 ;  /* 0x00000008020c7825 */ /* 0x040fe200078e020c */
[----:B------:R-:W-:Y:S03]  /*2c40*/  STG.E.64 desc[UR6][R6.64], R14 ;  /* 0x0000000e06007986 */ /* 0x000fe6000c101b06 */
[----:B------:R-:W-:Y:S01]  /*2c50*/  IMAD.WIDE R2, R2, 0x8, R8 ;  /* 0x0000000802027825 */ /* 0x000fe200078e0208 */
[----:B------:R-:W-:Y:S04]  /*2c60*/  STG.E.64 desc[UR6][R4.64], R10 ;  /* 0x0000000a04007986 */ /* 0x000fe8000c101b06 */
[----:B------:R-:W-:Y:S04]  /*2c70*/  STG.E.64 desc[UR6][R12.64], R18 ;  /* 0x000000120c007986 */ /* 0x000fe8000c101b06 */
[----:B------:R-:W-:Y:S01]  /*2c80*/  STG.E.64 desc[UR6][R2.64], R22 ;  /* 0x0000001602007986 */ /* 0x000fe2000c101b06 */
[----:B------:R-:W-:Y:S05]  /*2c90*/  EXIT ;  /* 0x000000000000794d */ /* 0x000fea0003800000 */
.L_x_14:
[----:B------:R-:W-:-:S00]  /*2ca0*/  BRA `(.L_x_14) ;  /* 0xfffffffc00fc7947 */ /* 0x000fc0000383ffff */
[----:B------:R-:W-:-:S00]  /*2cb0*/  NOP ;  /* 0x0000000000007918 */ /* 0x000fc00000000000 */
        /* <DEDUP_REMOVED lines=12> */
.L_x_15:


//--------------------- .nv.shared._Z10fct_ale_a3iiPKiS0_S0_PK7double2PdS4_PKd --------------------------
	.section	.nv.shared._Z10fct_ale_a3iiPKiS0_S0_PK7double2PdS4_PKd,"aw",@nobits
	.sectionflags	@""
	.align	16
	.zero		1024


//--------------------- .nv.shared.reserved.0     --------------------------
	.section	.nv.shared.reserved.0,"aw",@nobits
	.weak		__nv_reservedSMEM_offset_0_alias
	.size		__nv_reservedSMEM_offset_0_alias, 0, 64
	.other		__nv_reservedSMEM_offset_0_alias,@"STO_CUDA_RESERVED_SHARED STV_DEFAULT"
__nv_reservedSMEM_offset_0_alias:
	.zero		0
	.zero		64


//--------------------- .nv.constant0._Z10fct_ale_a3iiPKiS0_S0_PK7double2PdS4_PKd --------------------------
	.section	.nv.constant0._Z10fct_ale_a3iiPKiS0_S0_PK7double2PdS4_PKd,"a",@progbits
	.sectionflags	@""
	.align	4
.nv.constant0._Z10fct_ale_a3iiPKiS0_S0_PK7double2PdS4_PKd:
	.zero		960


//--------------------- SYMBOLS --------------------------

	.type		.nv.reservedSmem.offset0,@object
	.size		.nv.reservedSmem.offset0,0x4
	.type		.nv.reservedSmem.cap,@object
	.size		.nv.reservedSmem.cap,0x4
